	.target	sm_90a

	.elftype	@"ET_EXEC"


//--------------------- .note.nv.tkinfo           --------------------------
	.section	.note.nv.tkinfo,"",@"SHT_NOTE"
	.sectionflags	@"SHF_NOTE_NV_TKINFO"
	.tkinfo
        /*0018*/ 	.word	0x00000002
        /*0030*/ 	.string	""
        /*0030*/ 	.string	"ptxas"
        /*0030*/ 	.string	"Cuda compilation tools, release 13.0, V13.0.88"
        /*0030*/ 	.string	"Build cuda_13.0.r13.0/compiler.36424714_0"
        /*0030*/ 	.string	"-arch sm_90a -m 64 "



//--------------------- .note.nv.cuinfo           --------------------------
	.section	.note.nv.cuinfo,"",@"SHT_NOTE"
	.sectionflags	@"SHF_NOTE_NV_CUINFO"
        /*0018*/ 	.short	0x0002
        /*001a*/ 	.short	0x005a
        /*001c*/ 	.short	0x0082
	.zero		2


//--------------------- .nv.info                  --------------------------
	.section	.nv.info,"",@"SHT_CUDA_INFO"
	.align	4


	//----- nvinfo : EIATTR_REGCOUNT
	.align		4
        /*0000*/ 	.byte	0x04, 0x2f
        /*0002*/ 	.short	(.L_12 - .L_11)
	.align		4
.L_11:
        /*0004*/ 	.word	index@(_ZN7cutlass13device_kernelINS_4gemm6kernel13GemmUniversalIN4cute5tupleIJiiiiEEENS1_10collective13CollectiveMmaINS1_37MainloopSm90TmaGmmaWarpSpecializedFP8ILi5ENS5_IJNS4_1CILi2EEENSA_ILi1EEESC_EEENS1_35KernelTmaWarpSpecializedCooperativeEEENS5_IJNSA_ILi256EEENSA_ILi64EEENSA_ILi128EEEEEENS_12float_e4m3_tENS5_IJlSC_lEEESK_SL_NS4_8TiledMMAINS4_8MMA_AtomIJNS4_4SM904GMMA30MMA_64x64x32_F32E4M3E4M3_SS_TNILNSP_7ScaleInE1ELSR_1EEEEEENS4_6LayoutISD_NS5_IJSC_NSA_ILi0EEESV_EEEEENS5_IJNS4_10UnderscoreESY_SY_EEEEENS4_13SM90_TMA_LOADENS4_14ComposedLayoutINS4_7SwizzleILi3ELi4ELi3EEENS4_18smem_ptr_flag_bitsILi8EEENSU_INS5_IJNSA_ILi8EEESI_EEENS5_IJSI_SC_EEEEEEEvNS4_8identityENS4_23SM90_TMA_LOAD_MULTICASTES1B_vS1C_EENS_8epilogue10collective6detail29Sm90TmaWarpSpecializedAdapterINS1G_15DefaultEpilogueISK_SL_SL_NS1F_6thread17LinearCombinationISK_Li1EffLNS1K_9ScaleType4KindE0ELNS_15FloatRoundStyleE2ESK_EENS1_15EpilogueDefaultEEEEEvvEEEEvNT_6ParamsE)
        /*0008*/ 	.word	0x000000a8


	//----- nvinfo : EIATTR_FRAME_SIZE
	.align		4
.L_12:
        /*000c*/ 	.byte	0x04, 0x11
        /*000e*/ 	.short	(.L_14 - .L_13)
	.align		4
.L_13:
        /*0010*/ 	.word	index@(_ZN7cutlass13device_kernelINS_4gemm6kernel13GemmUniversalIN4cute5tupleIJiiiiEEENS1_10collective13CollectiveMmaINS1_37MainloopSm90TmaGmmaWarpSpecializedFP8ILi5ENS5_IJNS4_1CILi2EEENSA_ILi1EEESC_EEENS1_35KernelTmaWarpSpecializedCooperativeEEENS5_IJNSA_ILi256EEENSA_ILi64EEENSA_ILi128EEEEEENS_12float_e4m3_tENS5_IJlSC_lEEESK_SL_NS4_8TiledMMAINS4_8MMA_AtomIJNS4_4SM904GMMA30MMA_64x64x32_F32E4M3E4M3_SS_TNILNSP_7ScaleInE1ELSR_1EEEEEENS4_6LayoutISD_NS5_IJSC_NSA_ILi0EEESV_EEEEENS5_IJNS4_10UnderscoreESY_SY_EEEEENS4_13SM90_TMA_LOADENS4_14ComposedLayoutINS4_7SwizzleILi3ELi4ELi3EEENS4_18smem_ptr_flag_bitsILi8EEENSU_INS5_IJNSA_ILi8EEESI_EEENS5_IJSI_SC_EEEEEEEvNS4_8identityENS4_23SM90_TMA_LOAD_MULTICASTES1B_vS1C_EENS_8epilogue10collective6detail29Sm90TmaWarpSpecializedAdapterINS1G_15DefaultEpilogueISK_SL_SL_NS1F_6thread17LinearCombinationISK_Li1EffLNS1K_9ScaleType4KindE0ELNS_15FloatRoundStyleE2ESK_EENS1_15EpilogueDefaultEEEEEvvEEEEvNT_6ParamsE)
        /*0014*/ 	.word	0x00000000


	//----- nvinfo : EIATTR_MIN_STACK_SIZE
	.align		4
.L_14:
        /*0018*/ 	.byte	0x04, 0x12
        /*001a*/ 	.short	(.L_16 - .L_15)
	.align		4
.L_15:
        /*001c*/ 	.word	index@(_ZN7cutlass13device_kernelINS_4gemm6kernel13GemmUniversalIN4cute5tupleIJiiiiEEENS1_10collective13CollectiveMmaINS1_37MainloopSm90TmaGmmaWarpSpecializedFP8ILi5ENS5_IJNS4_1CILi2EEENSA_ILi1EEESC_EEENS1_35KernelTmaWarpSpecializedCooperativeEEENS5_IJNSA_ILi256EEENSA_ILi64EEENSA_ILi128EEEEEENS_12float_e4m3_tENS5_IJlSC_lEEESK_SL_NS4_8TiledMMAINS4_8MMA_AtomIJNS4_4SM904GMMA30MMA_64x64x32_F32E4M3E4M3_SS_TNILNSP_7ScaleInE1ELSR_1EEEEEENS4_6LayoutISD_NS5_IJSC_NSA_ILi0EEESV_EEEEENS5_IJNS4_10UnderscoreESY_SY_EEEEENS4_13SM90_TMA_LOADENS4_14ComposedLayoutINS4_7SwizzleILi3ELi4ELi3EEENS4_18smem_ptr_flag_bitsILi8EEENSU_INS5_IJNSA_ILi8EEESI_EEENS5_IJSI_SC_EEEEEEEvNS4_8identityENS4_23SM90_TMA_LOAD_MULTICASTES1B_vS1C_EENS_8epilogue10collective6detail29Sm90TmaWarpSpecializedAdapterINS1G_15DefaultEpilogueISK_SL_SL_NS1F_6thread17LinearCombinationISK_Li1EffLNS1K_9ScaleType4KindE0ELNS_15FloatRoundStyleE2ESK_EENS1_15EpilogueDefaultEEEEEvvEEEEvNT_6ParamsE)
        /*0020*/ 	.word	0x00000000
.L_16:


//--------------------- .nv.compat                --------------------------
	.section	.nv.compat,"",@"SHT_CUDA_COMPAT_INFO"
	.align	4
        /*0000*/ 	.byte	0x02, 0x09, 0x01, 0x00, 0x02, 0x02, 0x04, 0x00, 0x02, 0x05, 0x05, 0x00, 0x03, 0x07, 0x01, 0x01
        /*0010*/ 	.byte	0x02, 0x03, 0x01, 0x00, 0x02, 0x06, 0x01, 0x00, 0x04, 0x0b, 0x08, 0x00, 0x00, 0x00, 0x00, 0x00
        /*0020*/ 	.byte	0x00, 0x00, 0x00, 0x00


//--------------------- .nv.info._ZN7cutlass13device_kernelINS_4gemm6kernel13GemmUniversalIN4cute5tupleIJiiiiEEENS1_10collective13CollectiveMmaINS1_37MainloopSm90TmaGmmaWarpSpecializedFP8ILi5ENS5_IJNS4_1CILi2EEENSA_ILi1EEESC_EEENS1_35KernelTmaWarpSpecializedCooperativeEEENS5_IJNSA_ILi256EEENSA_ILi64EEENSA_ILi128EEEEEENS_12float_e4m3_tENS5_IJlSC_lEEESK_SL_NS4_8TiledMMAINS4_8MMA_AtomIJNS4_4SM904GMMA30MMA_64x64x32_F32E4M3E4M3_SS_TNILNSP_7ScaleInE1ELSR_1EEEEEENS4_6LayoutISD_NS5_IJSC_NSA_ILi0EEESV_EEEEENS5_IJNS4_10UnderscoreESY_SY_EEEEENS4_13SM90_TMA_LOADENS4_14ComposedLayoutINS4_7SwizzleILi3ELi4ELi3EEENS4_18smem_ptr_flag_bitsILi8EEENSU_INS5_IJNSA_ILi8EEESI_EEENS5_IJSI_SC_EEEEEEEvNS4_8identityENS4_23SM90_TMA_LOAD_MULTICASTES1B_vS1C_EENS_8epilogue10collective6detail29Sm90TmaWarpSpecializedAdapterINS1G_15DefaultEpilogueISK_SL_SL_NS1F_6thread17LinearCombinationISK_Li1EffLNS1K_9ScaleType4KindE0ELNS_15FloatRoundStyleE2ESK_EENS1_15EpilogueDefaultEEEEEvvEEEEvNT_6ParamsE --------------------------
	.section	.nv.info._ZN7cutlass13device_kernelINS_4gemm6kernel13GemmUniversalIN4cute5tupleIJiiiiEEENS1_10collective13CollectiveMmaINS1_37MainloopSm90TmaGmmaWarpSpecializedFP8ILi5ENS5_IJNS4_1CILi2EEENSA_ILi1EEESC_EEENS1_35KernelTmaWarpSpecializedCooperativeEEENS5_IJNSA_ILi256EEENSA_ILi64EEENSA_ILi128EEEEEENS_12float_e4m3_tENS5_IJlSC_lEEESK_SL_NS4_8TiledMMAINS4_8MMA_AtomIJNS4_4SM904GMMA30MMA_64x64x32_F32E4M3E4M3_SS_TNILNSP_7ScaleInE1ELSR_1EEEEEENS4_6LayoutISD_NS5_IJSC_NSA_ILi0EEESV_EEEEENS5_IJNS4_10UnderscoreESY_SY_EEEEENS4_13SM90_TMA_LOADENS4_14ComposedLayoutINS4_7SwizzleILi3ELi4ELi3EEENS4_18smem_ptr_flag_bitsILi8EEENSU_INS5_IJNSA_ILi8EEESI_EEENS5_IJSI_SC_EEEEEEEvNS4_8identityENS4_23SM90_TMA_LOAD_MULTICASTES1B_vS1C_EENS_8epilogue10collective6detail29Sm90TmaWarpSpecializedAdapterINS1G_15DefaultEpilogueISK_SL_SL_NS1F_6thread17LinearCombinationISK_Li1EffLNS1K_9ScaleType4KindE0ELNS_15FloatRoundStyleE2ESK_EENS1_15EpilogueDefaultEEEEEvvEEEEvNT_6ParamsE,"",@"SHT_CUDA_INFO"
	.sectionflags	@""
	.align	4


	//----- nvinfo : EIATTR_CUDA_API_VERSION
	.align		4
        /*0000*/ 	.byte	0x04, 0x37
        /*0002*/ 	.short	(.L_18 - .L_17)
.L_17:
        /*0004*/ 	.word	0x00000082


	//----- nvinfo : EIATTR_KPARAM_INFO
	.align		4
.L_18:
        /*0008*/ 	.byte	0x04, 0x17
        /*000a*/ 	.short	(.L_20 - .L_19)
.L_19:
        /*000c*/ 	.word	0x00000000
        /*0010*/ 	.short	0x0000
        /*0012*/ 	.short	0x0070
        /*0014*/ 	.byte	0x00, 0xf0, 0x01, 0x10


	//----- nvinfo : EIATTR_SPARSE_MMA_MASK
	.align		4
.L_20:
        /*0018*/ 	.byte	0x03, 0x50
        /*001a*/ 	.short	0x0000


	//----- nvinfo : EIATTR_MAXREG_COUNT
	.align		4
        /*001c*/ 	.byte	0x03, 0x1b
        /*001e*/ 	.short	0x00a8


	//----- nvinfo : EIATTR_NUM_BARRIERS
	.align		4
        /*0020*/ 	.byte	0x02, 0x4c
        /*0022*/ 	.byte	0x01
	.zero		1


	//----- nvinfo : EIATTR_MERCURY_ISA_VERSION
	.align		4
        /*0024*/ 	.byte	0x03, 0x5f
        /*0026*/ 	.short	0x0101


	//----- nvinfo : EIATTR_INT_WARP_WIDE_INSTR_OFFSETS
	.align		4
        /*0028*/ 	.byte	0x04, 0x31
        /*002a*/ 	.short	(.L_22 - .L_21)


	//   ....[0]....
.L_21:
        /*002c*/ 	.word	0x000004c0


	//   ....[1]....
        /*0030*/ 	.word	0x000004f0


	//   ....[2]....
        /*0034*/ 	.word	0x00000670


	//----- nvinfo : EIATTR_COOP_GROUP_MASK_REGIDS
	.align		4
.L_22:
        /*0038*/ 	.byte	0x04, 0x29
        /*003a*/ 	.short	(.L_24 - .L_23)


	//   ....[0]....
.L_23:
        /*003c*/ 	.word	0xffffffff


	//   ....[1]....
        /*0040*/ 	.word	0xffffffff


	//   ....[2]....
        /*0044*/ 	.word	0xffffffff


	//   ....[3]....
        /*0048*/ 	.word	0xffffffff


	//   ....[4]....
        /*004c*/ 	.word	0xffffffff


	//   ....[5]....
        /*0050*/ 	.word	0xffffffff


	//----- nvinfo : EIATTR_COOP_GROUP_INSTR_OFFSETS
	.align		4
.L_24:
        /*0054*/ 	.byte	0x04, 0x28
        /*0056*/ 	.short	(.L_26 - .L_25)


	//   ....[0]....
.L_25:
        /*0058*/ 	.word	0x00000060


	//   ....[1]....
        /*005c*/ 	.word	0x00000070


	//   ....[2]....
        /*0060*/ 	.word	0x00000130


	//   ....[3]....
        /*0064*/ 	.word	0x000002f0


	//   ....[4]....
        /*0068*/ 	.word	0x00000810


	//   ....[5]....
        /*006c*/ 	.word	0x00001290


	//----- nvinfo : EIATTR_REG_RECONFIG
	.align		4
.L_26:
        /*0070*/ 	.byte	0x01, 0x54
	.zero		2


	//----- nvinfo : EIATTR_MBARRIER_INSTR_OFFSETS
	.align		4
        /*0074*/ 	.byte	0x04, 0x39
        /*0076*/ 	.short	(.L_28 - .L_27)


	//   ....[0]....
.L_27:
        /*0078*/ 	.word	0x00000230
        /*007c*/ 	.word	0x000000ff
        /*0080*/ 	.word	0x00000000
        /*0084*/ 	.short	0x0100
        /*0086*/ 	.byte	0x08
	.zero		1


	//   ....[1]....
        /*0088*/ 	.word	0x00000240
        /*008c*/ 	.word	0x000000ff
        /*0090*/ 	.word	0x00000028
        /*0094*/ 	.short	0x0100
        /*0096*/ 	.byte	0x08
	.zero		1


	//   ....[2]....
        /*0098*/ 	.word	0x00000250
        /*009c*/ 	.word	0x000000ff
        /*00a0*/ 	.word	0x00000008
        /*00a4*/ 	.short	0x0100
        /*00a6*/ 	.byte	0x08
	.zero		1


	//   ....[3]....
        /*00a8*/ 	.word	0x00000260
        /*00ac*/ 	.word	0x000000ff
        /*00b0*/ 	.word	0x00000030
        /*00b4*/ 	.short	0x0100
        /*00b6*/ 	.byte	0x08
	.zero		1


	//   ....[4]....
        /*00b8*/ 	.word	0x00000270
        /*00bc*/ 	.word	0x000000ff
        /*00c0*/ 	.word	0x00000010
        /*00c4*/ 	.short	0x0100
        /*00c6*/ 	.byte	0x08
	.zero		1


	//   ....[5]....
        /*00c8*/ 	.word	0x00000280
        /*00cc*/ 	.word	0x000000ff
        /*00d0*/ 	.word	0x00000038
        /*00d4*/ 	.short	0x0100
        /*00d6*/ 	.byte	0x08
	.zero		1


	//   ....[6]....
        /*00d8*/ 	.word	0x00000290
        /*00dc*/ 	.word	0x000000ff
        /*00e0*/ 	.word	0x00000018
        /*00e4*/ 	.short	0x0100
        /*00e6*/ 	.byte	0x08
	.zero		1


	//   ....[7]....
        /*00e8*/ 	.word	0x000002a0
        /*00ec*/ 	.word	0x000000ff
        /*00f0*/ 	.word	0x00000040
        /*00f4*/ 	.short	0x0100
        /*00f6*/ 	.byte	0x08
	.zero		1


	//   ....[8]....
        /*00f8*/ 	.word	0x000002b0
        /*00fc*/ 	.word	0x000000ff
        /*0100*/ 	.word	0x00000020
        /*0104*/ 	.short	0x0100
        /*0106*/ 	.byte	0x08
	.zero		1


	//   ....[9]....
        /*0108*/ 	.word	0x000002c0
        /*010c*/ 	.word	0x000000ff
        /*0110*/ 	.word	0x00000048
        /*0114*/ 	.short	0x0100
        /*0116*/ 	.byte	0x08
	.zero		1


	//   ....[10]....
        /*0118*/ 	.word	0x00000700
        /*011c*/ 	.word	0x000000ff
        /*0120*/ 	.word	0x00000060
        /*0124*/ 	.short	0x0100
        /*0126*/ 	.byte	0x06
	.zero		1


	//   ....[11]....
        /*0128*/ 	.word	0x000007a0
        /*012c*/ 	.word	0x000000ff
        /*0130*/ 	.word	0x00000068
        /*0134*/ 	.short	0x0100
        /*0136*/ 	.byte	0x06
	.zero		1


	//   ....[12]....
        /*0138*/ 	.word	0x000017c0
        /*013c*/ 	.word	0x000000ff
        /*0140*/ 	.word	0x00000000
        /*0144*/ 	.short	0x010a
        /*0146*/ 	.byte	0x06
	.zero		1


	//   ....[13]....
        /*0148*/ 	.word	0x00001800
        /*014c*/ 	.word	0x000000ff
        /*0150*/ 	.word	0x00000000
        /*0154*/ 	.short	0x010a
        /*0156*/ 	.byte	0x06
	.zero		1


	//   ....[14]....
        /*0158*/ 	.word	0x000022f0
        /*015c*/ 	.word	0x000000ff
        /*0160*/ 	.word	0x00000000
        /*0164*/ 	.short	0x010a
        /*0166*/ 	.byte	0x0d
	.zero		1


	//   ....[15]....
        /*0168*/ 	.word	0x00002330
        /*016c*/ 	.word	0x000000ff
        /*0170*/ 	.word	0x00000000
        /*0174*/ 	.short	0x010a
        /*0176*/ 	.byte	0x0d
	.zero		1


	//   ....[16]....
        /*0178*/ 	.word	0x00002b20
        /*017c*/ 	.word	0x0000000e
        /*0180*/ 	.word	0x00000000
        /*0184*/ 	.short	0x0101
        /*0186*/ 	.byte	0x3f
	.zero		1


	//   ....[17]....
        /*0188*/ 	.word	0x000031c0
        /*018c*/ 	.word	0x0000000c
        /*0190*/ 	.word	0x00000000
        /*0194*/ 	.short	0x0101
        /*0196*/ 	.byte	0x3f
	.zero		1


	//   ....[18]....
        /*0198*/ 	.word	0x00008c40
        /*019c*/ 	.word	0x00000015
        /*01a0*/ 	.word	0x00000028
        /*01a4*/ 	.short	0x010a
        /*01a6*/ 	.byte	0x3f
	.zero		1


	//   ....[19]....
        /*01a8*/ 	.word	0x00008fc0
        /*01ac*/ 	.word	0x00000008
        /*01b0*/ 	.word	0x00000068
        /*01b4*/ 	.short	0x0101
        /*01b6*/ 	.byte	0x3f
	.zero		1


	//   ....[20]....
        /*01b8*/ 	.word	0x000096f0
        /*01bc*/ 	.word	0x00000006
        /*01c0*/ 	.word	0x00000000
        /*01c4*/ 	.short	0x010a
        /*01c6*/ 	.byte	0x3f
	.zero		1


	//   ....[21]....
        /*01c8*/ 	.word	0x00009770
        /*01cc*/ 	.word	0x00000007
        /*01d0*/ 	.word	0x00000000
        /*01d4*/ 	.short	0x010a
        /*01d6*/ 	.byte	0x3f
	.zero		1


	//   ....[22]....
        /*01d8*/ 	.word	0x00009800
        /*01dc*/ 	.word	0x0000000a
        /*01e0*/ 	.word	0x00000000
        /*01e4*/ 	.short	0x010a
        /*01e6*/ 	.byte	0x3f
	.zero		1


	//   ....[23]....
        /*01e8*/ 	.word	0x00009890
        /*01ec*/ 	.word	0x0000000b
        /*01f0*/ 	.word	0x00000000
        /*01f4*/ 	.short	0x010a
        /*01f6*/ 	.byte	0x3f
	.zero		1


	//   ....[24]....
        /*01f8*/ 	.word	0x00009920
        /*01fc*/ 	.word	0x00000003
        /*0200*/ 	.word	0x00000000
        /*0204*/ 	.short	0x010a
        /*0206*/ 	.byte	0x3f
	.zero		1


	//   ....[25]....
        /*0208*/ 	.word	0x00009990
        /*020c*/ 	.word	0x0000000d
        /*0210*/ 	.word	0x00000000
        /*0214*/ 	.short	0x010a
        /*0216*/ 	.byte	0x3f
	.zero		1


	//   ....[26]....
        /*0218*/ 	.word	0x000099f0
        /*021c*/ 	.word	0x0000000f
        /*0220*/ 	.word	0x00000000
        /*0224*/ 	.short	0x010a
        /*0226*/ 	.byte	0x3f
	.zero		1


	//   ....[27]....
        /*0228*/ 	.word	0x00009ac0
        /*022c*/ 	.word	0x00000015
        /*0230*/ 	.word	0x00000028
        /*0234*/ 	.short	0x010a
        /*0236*/ 	.byte	0x3f
	.zero		1


	//   ....[28]....
        /*0238*/ 	.word	0x00009b90
        /*023c*/ 	.word	0x00000006
        /*0240*/ 	.word	0x00000000
        /*0244*/ 	.short	0x010a
        /*0246*/ 	.byte	0x3f
	.zero		1


	//   ....[29]....
        /*0248*/ 	.word	0x00009be0
        /*024c*/ 	.word	0x00000007
        /*0250*/ 	.word	0x00000000
        /*0254*/ 	.short	0x010a
        /*0256*/ 	.byte	0x3f
	.zero		1


	//   ....[30]....
        /*0258*/ 	.word	0x00009c30
        /*025c*/ 	.word	0x0000000a
        /*0260*/ 	.word	0x00000000
        /*0264*/ 	.short	0x010a
        /*0266*/ 	.byte	0x3f
	.zero		1


	//   ....[31]....
        /*0268*/ 	.word	0x00009c80
        /*026c*/ 	.word	0x0000000b
        /*0270*/ 	.word	0x00000000
        /*0274*/ 	.short	0x010a
        /*0276*/ 	.byte	0x3f
	.zero		1


	//----- nvinfo : EIATTR_NUM_MBARRIERS
	.align		4
.L_28:
        /*0278*/ 	.byte	0x03, 0x38
        /*027a*/ 	.short	0x000c


	//----- nvinfo : EIATTR_EXIT_INSTR_OFFSETS
	.align		4
        /*027c*/ 	.byte	0x04, 0x1c
        /*027e*/ 	.short	(.L_30 - .L_29)


	//   ....[0]....
.L_29:
        /*0280*/ 	.word	0x00000970


	//   ....[1]....
        /*0284*/ 	.word	0x00001160


	//   ....[2]....
        /*0288*/ 	.word	0x00008350


	//   ....[3]....
        /*028c*/ 	.word	0x000088b0


	//   ....[4]....
        /*0290*/ 	.word	0x00009970


	//----- nvinfo : EIATTR_MAX_THREADS
	.align		4
.L_30:
        /*0294*/ 	.byte	0x04, 0x05
        /*0296*/ 	.short	(.L_32 - .L_31)
.L_31:
        /*0298*/ 	.word	0x00000180
        /*029c*/ 	.word	0x00000001
        /*02a0*/ 	.word	0x00000001


	//----- nvinfo : EIATTR_CRS_STACK_SIZE
	.align		4
.L_32:
        /*02a4*/ 	.byte	0x04, 0x1e
        /*02a6*/ 	.short	(.L_34 - .L_33)
.L_33:
        /*02a8*/ 	.word	0x00000000


	//----- nvinfo : EIATTR_CBANK_PARAM_SIZE
	.align		4
.L_34:
        /*02ac*/ 	.byte	0x03, 0x19
        /*02ae*/ 	.short	0x0470


	//----- nvinfo : EIATTR_PARAM_CBANK
	.align		4
        /*02b0*/ 	.byte	0x04, 0x0a
        /*02b2*/ 	.short	(.L_36 - .L_35)
	.align		4
.L_35:
        /*02b4*/ 	.word	index@(.nv.constant0._ZN7cutlass13device_kernelINS_4gemm6kernel13GemmUniversalIN4cute5tupleIJiiiiEEENS1_10collective13CollectiveMmaINS1_37MainloopSm90TmaGmmaWarpSpecializedFP8ILi5ENS5_IJNS4_1CILi2EEENSA_ILi1EEESC_EEENS1_35KernelTmaWarpSpecializedCooperativeEEENS5_IJNSA_ILi256EEENSA_ILi64EEENSA_ILi128EEEEEENS_12float_e4m3_tENS5_IJlSC_lEEESK_SL_NS4_8TiledMMAINS4_8MMA_AtomIJNS4_4SM904GMMA30MMA_64x64x32_F32E4M3E4M3_SS_TNILNSP_7ScaleInE1ELSR_1EEEEEENS4_6LayoutISD_NS5_IJSC_NSA_ILi0EEESV_EEEEENS5_IJNS4_10UnderscoreESY_SY_EEEEENS4_13SM90_TMA_LOADENS4_14ComposedLayoutINS4_7SwizzleILi3ELi4ELi3EEENS4_18smem_ptr_flag_bitsILi8EEENSU_INS5_IJNSA_ILi8EEESI_EEENS5_IJSI_SC_EEEEEEEvNS4_8identityENS4_23SM90_TMA_LOAD_MULTICASTES1B_vS1C_EENS_8epilogue10collective6detail29Sm90TmaWarpSpecializedAdapterINS1G_15DefaultEpilogueISK_SL_SL_NS1F_6thread17LinearCombinationISK_Li1EffLNS1K_9ScaleType4KindE0ELNS_15FloatRoundStyleE2ESK_EENS1_15EpilogueDefaultEEEEEvvEEEEvNT_6ParamsE)
        /*02b8*/ 	.short	0x0210
        /*02ba*/ 	.short	0x0470


	//----- nvinfo : EIATTR_SW_WAR
	.align		4
.L_36:
        /*02bc*/ 	.byte	0x04, 0x36
        /*02be*/ 	.short	(.L_38 - .L_37)
.L_37:
        /*02c0*/ 	.word	0x00000008
.L_38:


//--------------------- .nv.callgraph             --------------------------
	.section	.nv.callgraph,"",@"SHT_CUDA_CALLGRAPH"
	.align	4
	.sectionentsize	8
	.align		4
        /*0000*/ 	.word	0x00000000
	.align		4
        /*0004*/ 	.word	0xffffffff
	.align		4
        /*0008*/ 	.word	0x00000000
	.align		4
        /*000c*/ 	.word	0xfffffffe
	.align		4
        /*0010*/ 	.word	0x00000000
	.align		4
        /*0014*/ 	.word	0xfffffffd
	.align		4
        /*0018*/ 	.word	0x00000000
	.align		4
        /*001c*/ 	.word	0xfffffffc


//--------------------- .nv.constant4             --------------------------
	.section	.nv.constant4,"a",@progbits
	.align	8
	.align		8
.nv.constant4:
        /*0000*/ 	.dword	_ZN39_INTERNAL_96a34f60_4_k_cu_dd9675e2_49774cuda3std3__45__cpo5beginE
	.align		8
        /*0008*/ 	.dword	_ZN39_INTERNAL_96a34f60_4_k_cu_dd9675e2_49774cuda3std3__45__cpo3endE
	.align		8
        /*0010*/ 	.dword	_ZN39_INTERNAL_96a34f60_4_k_cu_dd9675e2_49774cuda3std3__45__cpo6cbeginE
	.align		8
        /*0018*/ 	.dword	_ZN39_INTERNAL_96a34f60_4_k_cu_dd9675e2_49774cuda3std3__45__cpo4cendE
	.align		8
        /*0020*/ 	.dword	_ZN39_INTERNAL_96a34f60_4_k_cu_dd9675e2_49774cuda3std3__441_GLOBAL__N__96a34f60_4_k_cu_dd9675e2_49776ignoreE
	.align		8
        /*0028*/ 	.dword	_ZN39_INTERNAL_96a34f60_4_k_cu_dd9675e2_49774cuda3std3__419piecewise_constructE
	.align		8
        /*0030*/ 	.dword	_ZN39_INTERNAL_96a34f60_4_k_cu_dd9675e2_49774cuda3std3__48in_placeE
	.align		8
        /*0038*/ 	.dword	_ZN39_INTERNAL_96a34f60_4_k_cu_dd9675e2_49774cuda3std6ranges3__45__cpo4swapE
	.align		8
        /*0040*/ 	.dword	_ZN39_INTERNAL_96a34f60_4_k_cu_dd9675e2_49774cuda3std6ranges3__45__cpo9iter_moveE
	.align		8
        /*0048*/ 	.dword	_ZN39_INTERNAL_96a34f60_4_k_cu_dd9675e2_49774cute7productE
	.align		8
        /*0050*/ 	.dword	_ZN39_INTERNAL_96a34f60_4_k_cu_dd9675e2_49774cute1_E


//--------------------- .text._ZN7cutlass13device_kernelINS_4gemm6kernel13GemmUniversalIN4cute5tupleIJiiiiEEENS1_10collective13CollectiveMmaINS1_37MainloopSm90TmaGmmaWarpSpecializedFP8ILi5ENS5_IJNS4_1CILi2EEENSA_ILi1EEESC_EEENS1_35KernelTmaWarpSpecializedCooperativeEEENS5_IJNSA_ILi256EEENSA_ILi64EEENSA_ILi128EEEEEENS_12float_e4m3_tENS5_IJlSC_lEEESK_SL_NS4_8TiledMMAINS4_8MMA_AtomIJNS4_4SM904GMMA30MMA_64x64x32_F32E4M3E4M3_SS_TNILNSP_7ScaleInE1ELSR_1EEEEEENS4_6LayoutISD_NS5_IJSC_NSA_ILi0EEESV_EEEEENS5_IJNS4_10UnderscoreESY_SY_EEEEENS4_13SM90_TMA_LOADENS4_14ComposedLayoutINS4_7SwizzleILi3ELi4ELi3EEENS4_18smem_ptr_flag_bitsILi8EEENSU_INS5_IJNSA_ILi8EEESI_EEENS5_IJSI_SC_EEEEEEEvNS4_8identityENS4_23SM90_TMA_LOAD_MULTICASTES1B_vS1C_EENS_8epilogue10collective6detail29Sm90TmaWarpSpecializedAdapterINS1G_15DefaultEpilogueISK_SL_SL_NS1F_6thread17LinearCombinationISK_Li1EffLNS1K_9ScaleType4KindE0ELNS_15FloatRoundStyleE2ESK_EENS1_15EpilogueDefaultEEEEEvvEEEEvNT_6ParamsE --------------------------
	.section	.text._ZN7cutlass13device_kernelINS_4gemm6kernel13GemmUniversalIN4cute5tupleIJiiiiEEENS1_10collective13CollectiveMmaINS1_37MainloopSm90TmaGmmaWarpSpecializedFP8ILi5ENS5_IJNS4_1CILi2EEENSA_ILi1EEESC_EEENS1_35KernelTmaWarpSpecializedCooperativeEEENS5_IJNSA_ILi256EEENSA_ILi64EEENSA_ILi128EEEEEENS_12float_e4m3_tENS5_IJlSC_lEEESK_SL_NS4_8TiledMMAINS4_8MMA_AtomIJNS4_4SM904GMMA30MMA_64x64x32_F32E4M3E4M3_SS_TNILNSP_7ScaleInE1ELSR_1EEEEEENS4_6LayoutISD_NS5_IJSC_NSA_ILi0EEESV_EEEEENS5_IJNS4_10UnderscoreESY_SY_EEEEENS4_13SM90_TMA_LOADENS4_14ComposedLayoutINS4_7SwizzleILi3ELi4ELi3EEENS4_18smem_ptr_flag_bitsILi8EEENSU_INS5_IJNSA_ILi8EEESI_EEENS5_IJSI_SC_EEEEEEEvNS4_8identityENS4_23SM90_TMA_LOAD_MULTICASTES1B_vS1C_EENS_8epilogue10collective6detail29Sm90TmaWarpSpecializedAdapterINS1G_15DefaultEpilogueISK_SL_SL_NS1F_6thread17LinearCombinationISK_Li1EffLNS1K_9ScaleType4KindE0ELNS_15FloatRoundStyleE2ESK_EENS1_15EpilogueDefaultEEEEEvvEEEEvNT_6ParamsE,"ax",@progbits
	.align	128
.text._ZN7cutlass13device_kernelINS_4gemm6kernel13GemmUniversalIN4cute5tupleIJiiiiEEENS1_10collective13CollectiveMmaINS1_37MainloopSm90TmaGmmaWarpSpecializedFP8ILi5ENS5_IJNS4_1CILi2EEENSA_ILi1EEESC_EEENS1_35KernelTmaWarpSpecializedCooperativeEEENS5_IJNSA_ILi256EEENSA_ILi64EEENSA_ILi128EEEEEENS_12float_e4m3_tENS5_IJlSC_lEEESK_SL_NS4_8TiledMMAINS4_8MMA_AtomIJNS4_4SM904GMMA30MMA_64x64x32_F32E4M3E4M3_SS_TNILNSP_7ScaleInE1ELSR_1EEEEEENS4_6LayoutISD_NS5_IJSC_NSA_ILi0EEESV_EEEEENS5_IJNS4_10UnderscoreESY_SY_EEEEENS4_13SM90_TMA_LOADENS4_14ComposedLayoutINS4_7SwizzleILi3ELi4ELi3EEENS4_18smem_ptr_flag_bitsILi8EEENSU_INS5_IJNSA_ILi8EEESI_EEENS5_IJSI_SC_EEEEEEEvNS4_8identityENS4_23SM90_TMA_LOAD_MULTICASTES1B_vS1C_EENS_8epilogue10collective6detail29Sm90TmaWarpSpecializedAdapterINS1G_15DefaultEpilogueISK_SL_SL_NS1F_6thread17LinearCombinationISK_Li1EffLNS1K_9ScaleType4KindE0ELNS_15FloatRoundStyleE2ESK_EENS1_15EpilogueDefaultEEEEEvvEEEEvNT_6ParamsE:
        .type           _ZN7cutlass13device_kernelINS_4gemm6kernel13GemmUniversalIN4cute5tupleIJiiiiEEENS1_10collective13CollectiveMmaINS1_37MainloopSm90TmaGmmaWarpSpecializedFP8ILi5ENS5_IJNS4_1CILi2EEENSA_ILi1EEESC_EEENS1_35KernelTmaWarpSpecializedCooperativeEEENS5_IJNSA_ILi256EEENSA_ILi64EEENSA_ILi128EEEEEENS_12float_e4m3_tENS5_IJlSC_lEEESK_SL_NS4_8TiledMMAINS4_8MMA_AtomIJNS4_4SM904GMMA30MMA_64x64x32_F32E4M3E4M3_SS_TNILNSP_7ScaleInE1ELSR_1EEEEEENS4_6LayoutISD_NS5_IJSC_NSA_ILi0EEESV_EEEEENS5_IJNS4_10UnderscoreESY_SY_EEEEENS4_13SM90_TMA_LOADENS4_14ComposedLayoutINS4_7SwizzleILi3ELi4ELi3EEENS4_18smem_ptr_flag_bitsILi8EEENSU_INS5_IJNSA_ILi8EEESI_EEENS5_IJSI_SC_EEEEEEEvNS4_8identityENS4_23SM90_TMA_LOAD_MULTICASTES1B_vS1C_EENS_8epilogue10collective6detail29Sm90TmaWarpSpecializedAdapterINS1G_15DefaultEpilogueISK_SL_SL_NS1F_6thread17LinearCombinationISK_Li1EffLNS1K_9ScaleType4KindE0ELNS_15FloatRoundStyleE2ESK_EENS1_15EpilogueDefaultEEEEEvvEEEEvNT_6ParamsE,@function
        .size           _ZN7cutlass13device_kernelINS_4gemm6kernel13GemmUniversalIN4cute5tupleIJiiiiEEENS1_10collective13CollectiveMmaINS1_37MainloopSm90TmaGmmaWarpSpecializedFP8ILi5ENS5_IJNS4_1CILi2EEENSA_ILi1EEESC_EEENS1_35KernelTmaWarpSpecializedCooperativeEEENS5_IJNSA_ILi256EEENSA_ILi64EEENSA_ILi128EEEEEENS_12float_e4m3_tENS5_IJlSC_lEEESK_SL_NS4_8TiledMMAINS4_8MMA_AtomIJNS4_4SM904GMMA30MMA_64x64x32_F32E4M3E4M3_SS_TNILNSP_7ScaleInE1ELSR_1EEEEEENS4_6LayoutISD_NS5_IJSC_NSA_ILi0EEESV_EEEEENS5_IJNS4_10UnderscoreESY_SY_EEEEENS4_13SM90_TMA_LOADENS4_14ComposedLayoutINS4_7SwizzleILi3ELi4ELi3EEENS4_18smem_ptr_flag_bitsILi8EEENSU_INS5_IJNSA_ILi8EEESI_EEENS5_IJSI_SC_EEEEEEEvNS4_8identityENS4_23SM90_TMA_LOAD_MULTICASTES1B_vS1C_EENS_8epilogue10collective6detail29Sm90TmaWarpSpecializedAdapterINS1G_15DefaultEpilogueISK_SL_SL_NS1F_6thread17LinearCombinationISK_Li1EffLNS1K_9ScaleType4KindE0ELNS_15FloatRoundStyleE2ESK_EENS1_15EpilogueDefaultEEEEEvvEEEEvNT_6ParamsE,(.L_x_208 - _ZN7cutlass13device_kernelINS_4gemm6kernel13GemmUniversalIN4cute5tupleIJiiiiEEENS1_10collective13CollectiveMmaINS1_37MainloopSm90TmaGmmaWarpSpecializedFP8ILi5ENS5_IJNS4_1CILi2EEENSA_ILi1EEESC_EEENS1_35KernelTmaWarpSpecializedCooperativeEEENS5_IJNSA_ILi256EEENSA_ILi64EEENSA_ILi128EEEEEENS_12float_e4m3_tENS5_IJlSC_lEEESK_SL_NS4_8TiledMMAINS4_8MMA_AtomIJNS4_4SM904GMMA30MMA_64x64x32_F32E4M3E4M3_SS_TNILNSP_7ScaleInE1ELSR_1EEEEEENS4_6LayoutISD_NS5_IJSC_NSA_ILi0EEESV_EEEEENS5_IJNS4_10UnderscoreESY_SY_EEEEENS4_13SM90_TMA_LOADENS4_14ComposedLayoutINS4_7SwizzleILi3ELi4ELi3EEENS4_18smem_ptr_flag_bitsILi8EEENSU_INS5_IJNSA_ILi8EEESI_EEENS5_IJSI_SC_EEEEEEEvNS4_8identityENS4_23SM90_TMA_LOAD_MULTICASTES1B_vS1C_EENS_8epilogue10collective6detail29Sm90TmaWarpSpecializedAdapterINS1G_15DefaultEpilogueISK_SL_SL_NS1F_6thread17LinearCombinationISK_Li1EffLNS1K_9ScaleType4KindE0ELNS_15FloatRoundStyleE2ESK_EENS1_15EpilogueDefaultEEEEEvvEEEEvNT_6ParamsE)
        .other          _ZN7cutlass13device_kernelINS_4gemm6kernel13GemmUniversalIN4cute5tupleIJiiiiEEENS1_10collective13CollectiveMmaINS1_37MainloopSm90TmaGmmaWarpSpecializedFP8ILi5ENS5_IJNS4_1CILi2EEENSA_ILi1EEESC_EEENS1_35KernelTmaWarpSpecializedCooperativeEEENS5_IJNSA_ILi256EEENSA_ILi64EEENSA_ILi128EEEEEENS_12float_e4m3_tENS5_IJlSC_lEEESK_SL_NS4_8TiledMMAINS4_8MMA_AtomIJNS4_4SM904GMMA30MMA_64x64x32_F32E4M3E4M3_SS_TNILNSP_7ScaleInE1ELSR_1EEEEEENS4_6LayoutISD_NS5_IJSC_NSA_ILi0EEESV_EEEEENS5_IJNS4_10UnderscoreESY_SY_EEEEENS4_13SM90_TMA_LOADENS4_14ComposedLayoutINS4_7SwizzleILi3ELi4ELi3EEENS4_18smem_ptr_flag_bitsILi8EEENSU_INS5_IJNSA_ILi8EEESI_EEENS5_IJSI_SC_EEEEEEEvNS4_8identityENS4_23SM90_TMA_LOAD_MULTICASTES1B_vS1C_EENS_8epilogue10collective6detail29Sm90TmaWarpSpecializedAdapterINS1G_15DefaultEpilogueISK_SL_SL_NS1F_6thread17LinearCombinationISK_Li1EffLNS1K_9ScaleType4KindE0ELNS_15FloatRoundStyleE2ESK_EENS1_15EpilogueDefaultEEEEEvvEEEEvNT_6ParamsE,@"STO_CUDA_ENTRY STV_DEFAULT"
_ZN7cutlass13device_kernelINS_4gemm6kernel13GemmUniversalIN4cute5tupleIJiiiiEEENS1_10collective13CollectiveMmaINS1_37MainloopSm90TmaGmmaWarpSpecializedFP8ILi5ENS5_IJNS4_1CILi2EEENSA_ILi1EEESC_EEENS1_35KernelTmaWarpSpecializedCooperativeEEENS5_IJNSA_ILi256EEENSA_ILi64EEENSA_ILi128EEEEEENS_12float_e4m3_tENS5_IJlSC_lEEESK_SL_NS4_8TiledMMAINS4_8MMA_AtomIJNS4_4SM904GMMA30MMA_64x64x32_F32E4M3E4M3_SS_TNILNSP_7ScaleInE1ELSR_1EEEEEENS4_6LayoutISD_NS5_IJSC_NSA_ILi0EEESV_EEEEENS5_IJNS4_10UnderscoreESY_SY_EEEEENS4_13SM90_TMA_LOADENS4_14ComposedLayoutINS4_7SwizzleILi3ELi4ELi3EEENS4_18smem_ptr_flag_bitsILi8EEENSU_INS5_IJNSA_ILi8EEESI_EEENS5_IJSI_SC_EEEEEEEvNS4_8identityENS4_23SM90_TMA_LOAD_MULTICASTES1B_vS1C_EENS_8epilogue10collective6detail29Sm90TmaWarpSpecializedAdapterINS1G_15DefaultEpilogueISK_SL_SL_NS1F_6thread17LinearCombinationISK_Li1EffLNS1K_9ScaleType4KindE0ELNS_15FloatRoundStyleE2ESK_EENS1_15EpilogueDefaultEEEEEvvEEEEvNT_6ParamsE:
[----:B------:R-:W-:Y:S01]  /*0000*/  LDC R1, c[0x0][0x28] ;  /* 0x00000a00ff017b82 */ /* 0x000fe20000000800 */
[----:B------:R-:W0:Y:S01]  /*0010*/  S2R R0, SR_TID.X ;  /* 0x0000000000007919 */ /* 0x000e220000002100 */
[----:B------:R-:W-:Y:S01]  /*0020*/  ELECT P0, URZ, PT ;  /* 0x00000000003f782f */ /* 0x000fe20003800000 */
[----:B------:R-:W-:Y:S01]  /*0030*/  BSSY B0, `(.L_x_0) ;  /* 0x000000f000007945 */ /* 0x000fe20003800000 */
[--C-:B0-----:R-:W-:Y:S02]  /*0040*/  SHF.R.U32.HI R2, RZ, 0x5, R0.reuse ;  /* 0x00000005ff027819 */ /* 0x101fe40000011600 */
[----:B------:R-:W-:-:S03]  /*0050*/  SHF.R.U32.HI R3, RZ, 0x7, R0 ;  /* 0x00000007ff037819 */ /* 0x000fc60000011600 */
[----:B------:R-:W0:Y:S04]  /*0060*/  SHFL.IDX PT, R7, R2, RZ, 0x1f ;  /* 0x00001fff02077589 */ /* 0x000e2800000e0000 */
[----:B------:R-:W1:Y:S01]  /*0070*/  SHFL.IDX PT, R3, R3, RZ, 0x1f ;  /* 0x00001fff03037589 */ /* 0x000e6200000e0000 */
[----:B0-----:R-:W-:-:S13]  /*0080*/  ISETP.NE.OR P0, PT, R7, RZ, !P0 ;  /* 0x000000ff0700720c */ /* 0x001fda0004705670 */
[----:B-1----:R-:W-:Y:S05]  /*0090*/  @P0 BRA `(.L_x_1) ;  /* 0x0000000000200947 */ /* 0x002fea0003800000 */
[----:B------:R-:W-:Y:S02]  /*00a0*/  ULDC.64 UR4, c[0x0][0x198] ;  /* 0x0000660000047ab9 */ /* 0x000fe40000000a00 */
[----:B------:R-:W-:Y:S02]  /*00b0*/  UIADD3 UR6, UP0, UR4, 0xf0, URZ ;  /* 0x000000f004067890 */ /* 0x000fe4000ff1e03f */
[----:B------:R-:W-:Y:S02]  /*00c0*/  UIADD3 UR4, UP1, UR4, 0x1f0, URZ ;  /* 0x000001f004047890 */ /* 0x000fe4000ff3e03f */
[----:B------:R-:W-:Y:S02]  /*00d0*/  UIADD3.X UR7, URZ, UR5, URZ, UP0, !UPT ;  /* 0x000000053f077290 */ /* 0x000fe400087fe43f */
[----:B------:R-:W-:-:S07]  /*00e0*/  UIADD3.X UR5, URZ, UR5, URZ, UP1, !UPT ;  /* 0x000000053f057290 */ /* 0x000fce0008ffe43f */
[----:B------:R0:W-:Y:S02]  /*00f0*/  UTMACCTL.PF [UR6] ;  /* 0x00000000060079b9 */ /* 0x0001e40008040000 */
[----:B------:R0:W-:Y:S02]  /*0100*/  UTMACCTL.PF [UR4] ;  /* 0x00000000040079b9 */ /* 0x0001e40008040000 */
[----:B0-----:R-:W-:Y:S01]  /*0110*/  NOP ;  /* 0x0000000000007918 */ /* 0x001fe20000000000 */
.L_x_1:
[----:B------:R-:W-:Y:S05]  /*0120*/  BSYNC B0 ;  /* 0x0000000000007941 */ /* 0x000fea0003800000 */
.L_x_0:
[----:B------:R-:W0:Y:S02]  /*0130*/  SHFL.IDX PT, R4, R2, RZ, 0x1f ;  /* 0x00001fff02047589 */ /* 0x000e2400000e0000 */
[----:B0-----:R-:W-:-:S13]  /*0140*/  ISETP.NE.AND P0, PT, R4, RZ, PT ;  /* 0x000000ff0400720c */ /* 0x001fda0003f05270 */
[----:B------:R-:W-:Y:S05]  /*0150*/  @P0 BRA `(.L_x_2) ;  /* 0x0000000000600947 */ /* 0x000fea0003800000 */
[----:B------:R-:W0:Y:S01]  /*0160*/  S2UR UR8, SR_CgaCtaId ;  /* 0x00000000000879c3 */ /* 0x000e220000008800 */
[----:B------:R-:W-:Y:S01]  /*0170*/  UMOV UR4, 0x400 ;  /* 0x0000040000047882 */ /* 0x000fe20000000000 */
[----:B------:R-:W-:Y:S01]  /*0180*/  UMOV UR5, 0x1 ;  /* 0x0000000100057882 */ /* 0x000fe20000000000 */
[----:B------:R-:W-:Y:S01]  /*0190*/  UMOV UR6, 0x4 ;  /* 0x0000000400067882 */ /* 0x000fe20000000000 */
[----:B------:R-:W-:Y:S01]  /*01a0*/  ELECT P0, URZ, PT ;  /* 0x00000000003f782f */ /* 0x000fe20003800000 */
[----:B------:R-:W-:-:S04]  /*01b0*/  UIADD3 UR6, -UR6, 0x100000, URZ ;  /* 0x0010000006067890 */ /* 0x000fc8000fffe13f */
[----:B------:R-:W-:Y:S02]  /*01c0*/  USHF.L.U32 UR7, UR6, 0xb, URZ ;  /* 0x0000000b06077899 */ /* 0x000fe4000800063f */
[----:B------:R-:W-:Y:S02]  /*01d0*/  USHF.L.U32 UR6, UR6, 0x1, URZ ;  /* 0x0000000106067899 */ /* 0x000fe4000800063f */
[----:B0-----:R-:W-:Y:S02]  /*01e0*/  ULEA UR8, UR8, UR4, 0x18 ;  /* 0x0000000408087291 */ /* 0x001fe4000f8ec03f */
[----:B------:R-:W-:-:S04]  /*01f0*/  UIADD3 UR4, -UR5, 0x100000, URZ ;  /* 0x0010000005047890 */ /* 0x000fc8000fffe13f */
[----:B------:R-:W-:Y:S02]  /*0200*/  USHF.L.U32 UR5, UR4, 0xb, URZ ;  /* 0x0000000b04057899 */ /* 0x000fe4000800063f */
[----:B------:R-:W-:Y:S01]  /*0210*/  USHF.L.U32 UR4, UR4, 0x1, URZ ;  /* 0x0000000104047899 */ /* 0x000fe2000800063f */
[----:B------:R-:W0:Y:S11]  /*0220*/  FENCE.VIEW.ASYNC.S ;  /* 0x00000000000073c6 */ /* 0x000e360000000000 */
[----:B0-----:R0:W1:Y:S01]  /*0230*/  SYNCS.EXCH.64 URZ, [UR8], UR4 ;  /* 0x00000004083f75b2 */ /* 0x0010620008000100 */
[----:B------:R0:W2:Y:S01]  /*0240*/  SYNCS.EXCH.64 URZ, [UR8+0x28], UR6 ;  /* 0x00002806083f75b2 */ /* 0x0000a20008000100 */
[----:B------:R0:W3:Y:S01]  /*0250*/  SYNCS.EXCH.64 URZ, [UR8+0x8], UR4 ;  /* 0x00000804083f75b2 */ /* 0x0000e20008000100 */
[----:B------:R0:W4:Y:S01]  /*0260*/  SYNCS.EXCH.64 URZ, [UR8+0x30], UR6 ;  /* 0x00003006083f75b2 */ /* 0x0001220008000100 */
[----:B------:R0:W0:Y:S01]  /*0270*/  SYNCS.EXCH.64 URZ, [UR8+0x10], UR4 ;  /* 0x00001004083f75b2 */ /* 0x0000220008000100 */
[----:B------:R0:W0:Y:S01]  /*0280*/  SYNCS.EXCH.64 URZ, [UR8+0x38], UR6 ;  /* 0x00003806083f75b2 */ /* 0x0000220008000100 */
[----:B------:R0:W0:Y:S01]  /*0290*/  SYNCS.EXCH.64 URZ, [UR8+0x18], UR4 ;  /* 0x00001804083f75b2 */ /* 0x0000220008000100 */
[----:B------:R0:W0:Y:S01]  /*02a0*/  SYNCS.EXCH.64 URZ, [UR8+0x40], UR6 ;  /* 0x00004006083f75b2 */ /* 0x0000220008000100 */
[----:B------:R0:W0:Y:S01]  /*02b0*/  SYNCS.EXCH.64 URZ, [UR8+0x20], UR4 ;  /* 0x00002004083f75b2 */ /* 0x0000220008000100 */
[----:B------:R0:W0:Y:S01]  /*02c0*/  SYNCS.EXCH.64 URZ, [UR8+0x48], UR6 ;  /* 0x00004806083f75b2 */ /* 0x0000220008000100 */
[----:B------:R-:W-:Y:S01]  /*02d0*/  NOP ;  /* 0x0000000000007918 */ /* 0x000fe20000000000 */
.L_x_2:
[----:B------:R-:W-:Y:S01]  /*02e0*/  SHF.R.S32.HI R5, RZ, 0x1f, R0 ;  /* 0x0000001fff057819 */ /* 0x000fe20000011400 */
[----:B------:R-:W5:Y:S01]  /*02f0*/  SHFL.IDX PT, R2, R2, RZ, 0x1f ;  /* 0x00001fff02027589 */ /* 0x000f6200000e0000 */
[----:B0-----:R-:W0:Y:S01]  /*0300*/  S2UR UR8, SR_CTAID.X ;  /* 0x00000000000879c3 */ /* 0x001e220000002500 */
[----:B------:R-:W-:Y:S02]  /*0310*/  ELECT P0, URZ, PT ;  /* 0x00000000003f782f */ /* 0x000fe40003800000 */
[----:B------:R-:W-:Y:S01]  /*0320*/  LEA.HI R5, R5, R0, RZ, 0x7 ;  /* 0x0000000005057211 */ /* 0x000fe200078f38ff */
[----:B------:R-:W1:Y:S01]  /*0330*/  S2R R8, SR_CTAID.Y ;  /* 0x0000000000087919 */ /* 0x000e620000002600 */
[----:B------:R-:W-:Y:S01]  /*0340*/  SHF.R.S32.HI R11, RZ, 0x1f, R4 ;  /* 0x0000001fff0b7819 */ /* 0x000fe20000011404 */
[----:B------:R-:W-:Y:S01]  /*0350*/  ULDC UR4, c[0x0][0x150] ;  /* 0x0000540000047ab9 */ /* 0x000fe20000000800 */
[----:B------:R-:W-:Y:S01]  /*0360*/  LOP3.LUT R5, R5, 0xffffff80, RZ, 0xc0, !PT ;  /* 0xffffff8005057812 */ /* 0x000fe200078ec0ff */
[----:B------:R-:W-:Y:S01]  /*0370*/  VIADD R16, R3, 0xffffffff ;  /* 0xffffffff03107836 */ /* 0x000fe20000000000 */
[----:B------:R-:W-:Y:S01]  /*0380*/  LEA.HI R11, R11, R4, RZ, 0x2 ;  /* 0x000000040b0b7211 */ /* 0x000fe200078f10ff */
[----:B------:R-:W2:Y:S01]  /*0390*/  LDC R12, c[0x0][0x144] ;  /* 0x00005100ff0c7b82 */ /* 0x000ea20000000800 */
[----:B------:R-:W-:Y:S01]  /*03a0*/  NOP ;  /* 0x0000000000007918 */ /* 0x000fe20000000000 */
[----:B------:R-:W-:Y:S01]  /*03b0*/  IMAD.IADD R6, R0, 0x1, -R5 ;  /* 0x0000000100067824 */ /* 0x000fe200078e0a05 */
[----:B------:R-:W-:Y:S01]  /*03c0*/  LOP3.LUT R11, R11, 0x3ffffffc, RZ, 0xc0, !PT ;  /* 0x3ffffffc0b0b7812 */ /* 0x000fe200078ec0ff */
[----:B------:R-:W-:Y:S01]  /*03d0*/  NOP ;  /* 0x0000000000007918 */ /* 0x000fe20000000000 */
[----:B------:R-:W-:-:S02]  /*03e0*/  ISETP.NE.AND P4, PT, R3, RZ, PT ;  /* 0x000000ff0300720c */ /* 0x000fc40003f85270 */
[----:B------:R-:W-:Y:S01]  /*03f0*/  SHF.R.S32.HI R5, RZ, 0x1f, R6 ;  /* 0x0000001fff057819 */ /* 0x000fe20000011406 */
[----:B------:R-:W-:Y:S01]  /*0400*/  IMAD.IADD R4, R4, 0x1, -R11 ;  /* 0x0000000104047824 */ /* 0x000fe200078e0a0b */
[----:B------:R-:W3:Y:S01]  /*0410*/  LDC R14, c[0x0][0x140] ;  /* 0x00005000ff0e7b82 */ /* 0x000ee20000000800 */
[----:B------:R-:W-:Y:S02]  /*0420*/  ISETP.GE.U32.AND P6, PT, R16, 0x2, PT ;  /* 0x000000021000780c */ /* 0x000fe40003fc6070 */
[----:B------:R-:W-:Y:S02]  /*0430*/  LEA.HI R5, R5, R6, RZ, 0x3 ;  /* 0x0000000605057211 */ /* 0x000fe400078f18ff */
[----:B-----5:R-:W-:Y:S02]  /*0440*/  ISETP.NE.OR P0, PT, R2, RZ, !P0 ;  /* 0x000000ff0200720c */ /* 0x020fe40004705670 */
[--C-:B------:R-:W-:Y:S01]  /*0450*/  SHF.R.S32.HI R2, RZ, 0x3, R5.reuse ;  /* 0x00000003ff027819 */ /* 0x100fe20000011405 */
[----:B------:R-:W5:Y:S01]  /*0460*/  LDC R13, c[0x0][0x148] ;  /* 0x00005200ff0d7b82 */ /* 0x000f620000000800 */
[----:B------:R-:W-:-:S02]  /*0470*/  SHF.R.S32.HI R5, RZ, 0x1f, R5 ;  /* 0x0000001fff057819 */ /* 0x000fc40000011405 */
[----:B0-----:R-:W-:Y:S02]  /*0480*/  I2FP.F32.U32 R10, UR8 ;  /* 0x00000008000a7c45 */ /* 0x001fe40008201000 */
[----:B------:R-:W-:-:S03]  /*0490*/  LEA.HI R5, R5, R2, RZ, 0x2 ;  /* 0x0000000205057211 */ /* 0x000fc600078f10ff */
[----:B------:R-:W-:Y:S01]  /*04a0*/  FMUL R10, R10, UR4 ;  /* 0x000000040a0a7c20 */ /* 0x000fe20008400000 */
[----:B------:R-:W-:Y:S01]  /*04b0*/  LOP3.LUT R5, R5, 0xfffffffc, RZ, 0xc0, !PT ;  /* 0xfffffffc05057812 */ /* 0x000fe200078ec0ff */
[----:B------:R-:W-:Y:S01]  /*04c0*/  VOTEU.ALL UP0, P0 ;  /* 0x00000000003f7886 */ /* 0x000fe20000000000 */
[----:B-1----:R-:W-:Y:S01]  /*04d0*/  I2FP.F32.U32 R11, R8 ;  /* 0x00000008000b7245 */ /* 0x002fe20000201000 */
[----:B------:R-:W-:Y:S01]  /*04e0*/  ULDC UR4, c[0x0][0x154] ;  /* 0x0000550000047ab9 */ /* 0x000fe20000000800 */
[----:B------:R-:W-:Y:S01]  /*04f0*/  VOTEU.ALL UP1, P0 ;  /* 0x00000000003f7886 */ /* 0x000fe20000020000 */
[----:B------:R-:W0:Y:S01]  /*0500*/  F2I.U32.TRUNC.NTZ R10, R10 ;  /* 0x0000000a000a7305 */ /* 0x000e22000020f000 */
[----:B------:R-:W-:Y:S01]  /*0510*/  IMAD.IADD R5, R2, 0x1, -R5 ;  /* 0x0000000102057824 */ /* 0x000fe200078e0a05 */
[----:B------:R-:W1:Y:S01]  /*0520*/  @!UP0 S2UR UR7, SR_CgaCtaId ;  /* 0x00000000000789c3 */ /* 0x000e620000008800 */
[----:B------:R-:W-:Y:S01]  /*0530*/  @!UP0 UMOV UR6, 0x400 ;  /* 0x0000040000068882 */ /* 0x000fe20000000000 */
[----:B---3--:R-:W-:Y:S01]  /*0540*/  ISETP.EQ.U32.AND P2, PT, R14, 0x1, PT ;  /* 0x000000010e00780c */ /* 0x008fe20003f42070 */
[----:B------:R-:W-:-:S05]  /*0550*/  IMAD R5, R4, 0x4, R5 ;  /* 0x0000000404057824 */ /* 0x000fca00078e0205 */
[----:B------:R-:W-:-:S04]  /*0560*/  LEA.HI R2, R5, R5, RZ, 0x1 ;  /* 0x0000000505027211 */ /* 0x000fc800078f08ff */
[----:B------:R-:W-:Y:S01]  /*0570*/  LOP3.LUT R4, R2, 0xfffffffe, RZ, 0xc0, !PT ;  /* 0xfffffffe02047812 */ /* 0x000fe200078ec0ff */
[----:B0-----:R-:W-:Y:S02]  /*0580*/  IMAD.MOV R15, RZ, RZ, -R10 ;  /* 0x000000ffff0f7224 */ /* 0x001fe400078e0a0a */
[----:B------:R-:W-:Y:S01]  /*0590*/  FMUL R10, R11, UR4 ;  /* 0x000000040b0a7c20 */ /* 0x000fe20008400000 */
[----:B------:R-:W-:Y:S01]  /*05a0*/  SHF.R.S32.HI R2, RZ, 0x1f, R7 ;  /* 0x0000001fff027819 */ /* 0x000fe20000011407 */
[----:B------:R-:W-:Y:S01]  /*05b0*/  UMOV UR4, 0x20 ;  /* 0x0000002000047882 */ /* 0x000fe20000000000 */
[----:B--2---:R-:W-:Y:S01]  /*05c0*/  IMAD R12, R12, R15, UR8 ;  /* 0x000000080c0c7e24 */ /* 0x004fe2000f8e020f */
[----:B------:R-:W-:-:S04]  /*05d0*/  @!UP0 UIADD3 UR4, -UR4, 0x100000, URZ ;  /* 0x0010000004048890 */ /* 0x000fc8000fffe13f */
[----:B------:R-:W-:Y:S02]  /*05e0*/  @!UP0 USHF.L.U32 UR5, UR4, 0xb, URZ ;  /* 0x0000000b04058899 */ /* 0x000fe4000800063f */
[----:B------:R-:W-:Y:S01]  /*05f0*/  @!UP0 USHF.L.U32 UR4, UR4, 0x1, URZ ;  /* 0x0000000104048899 */ /* 0x000fe2000800063f */
[C---:B------:R-:W-:Y:S01]  /*0600*/  IMAD.IADD R11, R5.reuse, 0x1, -R4 ;  /* 0x00000001050b7824 */ /* 0x040fe200078e0a04 */
[----:B------:R-:W0:Y:S01]  /*0610*/  F2I.U32.TRUNC.NTZ R10, R10 ;  /* 0x0000000a000a7305 */ /* 0x000e22000020f000 */
[----:B------:R-:W-:Y:S01]  /*0620*/  LEA.HI R2, R2, R7, RZ, 0x2 ;  /* 0x0000000702027211 */ /* 0x000fe200078f10ff */
[----:B------:R-:W-:Y:S02]  /*0630*/  IMAD.SHL.U32 R4, R5, 0x4, RZ ;  /* 0x0000000405047824 */ /* 0x000fe400078e00ff */
[----:B------:R-:W-:Y:S01]  /*0640*/  ISETP.NE.AND P3, PT, R11, R12, PT ;  /* 0x0000000c0b00720c */ /* 0x000fe20003f65270 */
[----:B-1----:R-:W-:Y:S01]  /*0650*/  @!UP0 ULEA UR6, UR7, UR6, 0x18 ;  /* 0x0000000607068291 */ /* 0x002fe2000f8ec03f */
[----:B------:R-:W-:Y:S01]  /*0660*/  LOP3.LUT R2, R2, 0xfffffffc, RZ, 0xc0, !PT ;  /* 0xfffffffc02027812 */ /* 0x000fe200078ec0ff */
[----:B------:R-:W-:Y:S01]  /*0670*/  VOTEU.ALL UP0, P0 ;  /* 0x00000000003f7886 */ /* 0x000fe20000000000 */
[----:B------:R-:W-:-:S02]  /*0680*/  LOP3.LUT R5, R5, 0xc, R4, 0x78, !PT ;  /* 0x0000000c05057812 */ /* 0x000fc400078e7804 */
[----:B------:R-:W-:Y:S01]  /*0690*/  LOP3.LUT P0, RZ, R6, 0x7, RZ, 0xc0, !PT ;  /* 0x0000000706ff7812 */ /* 0x000fe2000780c0ff */
[----:B------:R-:W-:Y:S02]  /*06a0*/  IMAD.IADD R7, R7, 0x1, -R2 ;  /* 0x0000000107077824 */ /* 0x000fe400078e0a02 */
[----:B------:R-:W-:Y:S01]  /*06b0*/  IMAD.MOV.U32 R6, RZ, RZ, 0x1 ;  /* 0x00000001ff067424 */ /* 0x000fe200078e00ff */
[----:B------:R-:W-:Y:S01]  /*06c0*/  ISETP.LT.U32.AND P0, PT, R5, 0x2, !P0 ;  /* 0x000000020500780c */ /* 0x000fe20004701070 */
[----:B0-----:R-:W-:Y:S01]  /*06d0*/  IMAD.MOV R20, RZ, RZ, -R10 ;  /* 0x000000ffff147224 */ /* 0x001fe200078e0a0a */
[----:B------:R-:W-:Y:S01]  /*06e0*/  ISETP.NE.AND P1, PT, R7, 0x3, PT ;  /* 0x000000030700780c */ /* 0x000fe20003f25270 */
[----:B------:R-:W0:Y:S02]  /*06f0*/  FENCE.VIEW.ASYNC.S ;  /* 0x00000000000073c6 */ /* 0x000e240000000000 */
[----:B0-----:R0:W1:Y:S01]  /*0700*/  @!UP0 SYNCS.EXCH.64 URZ, [UR6+0x60], UR4 ;  /* 0x00006004063f85b2 */ /* 0x0010620008000100 */
[----:B------:R-:W-:Y:S01]  /*0710*/  @P3 LEA.HI R2, R5, R5, RZ, 0x1 ;  /* 0x0000000505023211 */ /* 0x000fe200078f08ff */
[----:B-----5:R-:W-:Y:S01]  /*0720*/  IMAD R11, R13, R20, R8 ;  /* 0x000000140d0b7224 */ /* 0x020fe200078e0208 */
[----:B------:R-:W-:-:S02]  /*0730*/  ISETP.EQ.OR P1, PT, R7, RZ, !P1 ;  /* 0x000000ff0700720c */ /* 0x000fc40004f22670 */
[----:B------:R-:W-:Y:S02]  /*0740*/  @P3 SHF.R.S32.HI R2, RZ, 0x1, R2 ;  /* 0x00000001ff023819 */ /* 0x000fe40000011402 */
[----:B------:R-:W-:Y:S02]  /*0750*/  ISETP.EQ.AND P1, PT, R3, RZ, P1 ;  /* 0x000000ff0300720c */ /* 0x000fe40000f22270 */
[----:B------:R-:W-:Y:S02]  /*0760*/  @P3 ISETP.NE.AND P5, PT, R2, R11, PT ;  /* 0x0000000b0200320c */ /* 0x000fe40003fa5270 */
[----:B------:R-:W-:Y:S02]  /*0770*/  SEL R3, RZ, 0x1, !P0 ;  /* 0x00000001ff037807 */ /* 0x000fe40004000000 */
[----:B------:R-:W-:Y:S02]  /*0780*/  @P3 SEL R6, RZ, 0x1, P5 ;  /* 0x00000001ff063807 */ /* 0x000fe40002800000 */
[----:B------:R-:W-:Y:S01]  /*0790*/  SEL R4, RZ, 0x1, !P1 ;  /* 0x00000001ff047807 */ /* 0x000fe20004800000 */
[----:B------:R0:W2:Y:S01]  /*07a0*/  @!UP1 SYNCS.EXCH.64 URZ, [UR6+0x68], UR4 ;  /* 0x00006804063f95b2 */ /* 0x0000a20008000100 */
[----:B------:R-:W-:Y:S01]  /*07b0*/  LOP3.LUT R6, R6, R3, RZ, 0xc0, !PT ;  /* 0x0000000306067212 */ /* 0x000fe200078ec0ff */
[----:B------:R-:W-:Y:S01]  /*07c0*/  NOP ;  /* 0x0000000000007918 */ /* 0x000fe20000000000 */
[----:B------:R-:W-:Y:S01]  /*07d0*/  SEL R4, R4, 0x2, P6 ;  /* 0x0000000204047807 */ /* 0x000fe20003000000 */
[----:B------:R-:W-:Y:S06]  /*07e0*/  @!P2 BRA `(.L_x_3) ;  /* 0x000000000008a947 */ /* 0x000fec0003800000 */
[----:B-12-4-:R-:W-:Y:S01]  /*07f0*/  UCGABAR_ARV ;  /* 0x00000000000079c7 */ /* 0x016fe20008000000 */
[----:B------:R-:W-:Y:S05]  /*0800*/  BRA `(.L_x_4) ;  /* 0x0000000000047947 */ /* 0x000fea0003800000 */
.L_x_3:
[----:B-12-4-:R-:W-:Y:S01]  /*0810*/  NOP ;  /* 0x0000000000007918 */ /* 0x016fe20000000000 */
.L_x_4:
[----:B------:R-:W1:Y:S01]  /*0820*/  LDC R2, c[0x0][0x65c] ;  /* 0x00019700ff027b82 */ /* 0x000e620000000800 */
[----:B------:R-:W-:Y:S01]  /*0830*/  IMAD.MOV.U32 R3, RZ, RZ, RZ ;  /* 0x000000ffff037224 */ /* 0x000fe200078e00ff */
[----:B-1----:R-:W-:Y:S01]  /*0840*/  ISETP.NE.AND P3, PT, R2, 0x1, PT ;  /* 0x000000010200780c */ /* 0x002fe20003f65270 */
[----:B------:R-:W-:-:S12]  /*0850*/  IMAD.U32 R2, RZ, RZ, UR8 ;  /* 0x00000008ff027e24 */ /* 0x000fd8000f8e00ff */
[----:B------:R-:W1:Y:S01]  /*0860*/  @P3 LDC R15, c[0x0][0x10] ;  /* 0x00000400ff0f3b82 */ /* 0x000e620000000800 */
[----:B------:R-:W-:Y:S02]  /*0870*/  @P3 IMAD.MOV.U32 R9, RZ, RZ, RZ ;  /* 0x000000ffff093224 */ /* 0x000fe400078e00ff */
[----:B------:R-:W-:-:S05]  /*0880*/  @P3 IMAD.MOV.U32 R17, RZ, RZ, RZ ;  /* 0x000000ffff113224 */ /* 0x000fca00078e00ff */
[----:B------:R-:W2:Y:S01]  /*0890*/  @!P3 LDC R11, c[0x0][0xc] ;  /* 0x00000300ff0bbb82 */ /* 0x000ea20000000800 */
[----:B-1----:R-:W-:-:S04]  /*08a0*/  @P3 IMAD.WIDE.U32 R14, R15, UR8, R8 ;  /* 0x000000080f0e3c25 */ /* 0x002fc8000f8e0008 */
[----:B--2---:R-:W-:-:S04]  /*08b0*/  @!P3 IMAD.WIDE.U32 R10, R8, R11, R2 ;  /* 0x0000000b080ab225 */ /* 0x004fc800078e0002 */
[----:B------:R-:W-:Y:S02]  /*08c0*/  @P3 IMAD.MOV.U32 R2, RZ, RZ, R14 ;  /* 0x000000ffff023224 */ /* 0x000fe400078e000e */
[----:B------:R-:W-:Y:S02]  /*08d0*/  @P3 IMAD.IADD R3, R15, 0x1, R17 ;  /* 0x000000010f033824 */ /* 0x000fe400078e0211 */
[----:B------:R-:W-:Y:S02]  /*08e0*/  @!P3 IMAD.MOV.U32 R2, RZ, RZ, R10 ;  /* 0x000000ffff02b224 */ /* 0x000fe400078e000a */
[----:B------:R-:W-:Y:S01]  /*08f0*/  @!P3 IMAD.MOV.U32 R3, RZ, RZ, R11 ;  /* 0x000000ffff03b224 */ /* 0x000fe200078e000b */
[----:B------:R-:W-:Y:S06]  /*0900*/  @!P2 BRA `(.L_x_5) ;  /* 0x00000000000ca947 */ /* 0x000fec0003800000 */
[----:B------:R-:W-:Y:S01]  /*0910*/  UCGABAR_WAIT ;  /* 0x0000000000007dc7 */ /* 0x000fe20008000000 */
[----:B------:R-:W-:Y:S01]  /*0920*/  CCTL.IVALL ;  /* 0x00000000ff00798f */ /* 0x000fe20002000000 */
[----:B------:R-:W-:Y:S05]  /*0930*/  BRA `(.L_x_6) ;  /* 0x0000000000047947 */ /* 0x000fea0003800000 */
.L_x_5:
[----:B------:R-:W-:Y:S06]  /*0940*/  BAR.SYNC.DEFER_BLOCKING 0x0 ;  /* 0x0000000000007b1d */ /* 0x000fec0000010000 */
.L_x_6:
[----:B------:R-:W-:Y:S05]  /*0950*/  @!P4 BRA `(.L_x_7) ;  /* 0x000000780080c947 */ /* 0x000fea0003800000 */
[----:B------:R-:W-:-:S13]  /*0960*/  ISETP.GT.U32.AND P0, PT, R16, 0x1, PT ;  /* 0x000000011000780c */ /* 0x000fda0003f04070 */
[----:B0-----:R-:W-:Y:S05]  /*0970*/  @P0 EXIT ;  /* 0x000000000000094d */ /* 0x001fea0003800000 */
[----:B------:R-:W-:Y:S01]  /*0980*/  ULDC.64 UR4, c[0x0][0x650] ;  /* 0x0001940000047ab9 */ /* 0x000fe20000000a00 */
[----:B------:R-:W-:Y:S01]  /*0990*/  PRMT R14, RZ, 0x7610, R14 ;  /* 0x00007610ff0e7816 */ /* 0x000fe2000000000e */
[----:B------:R-:W-:Y:S01]  /*09a0*/  IMAD.MOV.U32 R10, RZ, RZ, -0x1 ;  /* 0xffffffffff0a7424 */ /* 0x000fe200078e00ff */
[----:B------:R-:W-:Y:S01]  /*09b0*/  ISETP.GE.U32.AND P0, PT, R2, UR4, PT ;  /* 0x0000000402007c0c */ /* 0x000fe2000bf06070 */
[----:B------:R-:W-:Y:S02]  /*09c0*/  IMAD.MOV.U32 R11, RZ, RZ, -0x1 ;  /* 0xffffffffff0b7424 */ /* 0x000fe400078e00ff */
[----:B------:R-:W-:Y:S01]  /*09d0*/  IMAD.MOV.U32 R7, RZ, RZ, -0x1 ;  /* 0xffffffffff077424 */ /* 0x000fe200078e00ff */
[----:B------:R-:W-:-:S13]  /*09e0*/  ISETP.GE.U32.AND.EX P0, PT, R3, UR5, PT, P0 ;  /* 0x0000000503007c0c */ /* 0x000fda000bf06100 */
[----:B------:R-:W-:Y:S05]  /*09f0*/  @P0 BRA `(.L_x_8) ;  /* 0x0000000400280947 */ /* 0x000fea0003800000 */
[----:B------:R-:W0:Y:S01]  /*0a00*/  LDC.64 R22, c[0x0][0x628] ;  /* 0x00018a00ff167b82 */ /* 0x000e220000000a00 */
[----:B------:R-:W-:Y:S02]  /*0a10*/  IMAD.MOV.U32 R10, RZ, RZ, R2 ;  /* 0x000000ffff0a7224 */ /* 0x000fe400078e0002 */
[----:B------:R-:W-:-:S05]  /*0a20*/  IMAD.MOV.U32 R11, RZ, RZ, R3 ;  /* 0x000000ffff0b7224 */ /* 0x000fca00078e0003 */
[----:B------:R-:W1:Y:S08]  /*0a30*/  LDC R18, c[0x0][0x630] ;  /* 0x00018c00ff127b82 */ /* 0x000e700000000800 */
[----:B------:R-:W2:Y:S01]  /*0a40*/  LDC.64 R24, c[0x0][0x620] ;  /* 0x00018800ff187b82 */ /* 0x000ea20000000a00 */
[----:B0-----:R-:W-:-:S04]  /*0a50*/  ISETP.NE.U32.AND P0, PT, R22, RZ, PT ;  /* 0x000000ff1600720c */ /* 0x001fc80003f05070 */
[----:B------:R-:W-:-:S13]  /*0a60*/  ISETP.NE.AND.EX P0, PT, R23, RZ, PT, P0 ;  /* 0x000000ff1700720c */ /* 0x000fda0003f05300 */
[----:B-12---:R-:W-:Y:S05]  /*0a70*/  @!P0 BRA `(.L_x_9) ;  /* 0x0000000000288947 */ /* 0x006fea0003800000 */
[----:B------:R-:W0:Y:S02]  /*0a80*/  LDC R7, c[0x0][0x634] ;  /* 0x00018d00ff077b82 */ /* 0x000e240000000800 */
[----:B0-----:R-:W-:-:S05]  /*0a90*/  IADD3 R7, P0, R2, R7, RZ ;  /* 0x0000000702077210 */ /* 0x001fca0007f1e0ff */
[----:B------:R-:W-:-:S04]  /*0aa0*/  IMAD.X R19, RZ, RZ, R3, P0 ;  /* 0x000000ffff137224 */ /* 0x000fc800000e0603 */
[----:B------:R-:W-:-:S04]  /*0ab0*/  IMAD.WIDE.U32 R10, R19, R22, RZ ;  /* 0x00000016130a7225 */ /* 0x000fc800078e00ff */
[----:B------:R-:W-:-:S04]  /*0ac0*/  IMAD.WIDE.U32 R14, P0, R7, R23, R10 ;  /* 0x00000017070e7225 */ /* 0x000fc8000780000a */
[----:B------:R-:W-:-:S04]  /*0ad0*/  IMAD.WIDE.U32 R10, R7, R22, RZ ;  /* 0x00000016070a7225 */ /* 0x000fc800078e00ff */
[----:B------:R-:W-:Y:S01]  /*0ae0*/  IMAD.X R17, RZ, RZ, RZ, P0 ;  /* 0x000000ffff117224 */ /* 0x000fe200000e06ff */
[----:B------:R-:W-:Y:S01]  /*0af0*/  IADD3 RZ, P0, R11, R14, RZ ;  /* 0x0000000e0bff7210 */ /* 0x000fe20007f1e0ff */
[----:B------:R-:W-:-:S04]  /*0b00*/  IMAD.MOV.U32 R16, RZ, RZ, R15 ;  /* 0x000000ffff107224 */ /* 0x000fc800078e000f */
[----:B------:R-:W-:-:S08]  /*0b10*/  IMAD.WIDE.U32.X R10, R19, R23, R16, P0 ;  /* 0x00000017130a7225 */ /* 0x000fd000000e0410 */
.L_x_9:
[----:B------:R-:W0:Y:S01]  /*0b20*/  LDC.64 R26, c[0x0][0x640] ;  /* 0x00019000ff1a7b82 */ /* 0x000e220000000a00 */
[--C-:B------:R-:W-:Y:S01]  /*0b30*/  SHF.R.U64 R28, R10, R18, R11.reuse ;  /* 0x000000120a1c7219 */ /* 0x100fe2000000120b */
[----:B------:R-:W-:Y:S01]  /*0b40*/  IMAD R29, R13, R20, R8 ;  /* 0x000000140d1d7224 */ /* 0x000fe200078e0208 */
[----:B------:R-:W-:Y:S01]  /*0b50*/  SHF.R.U32.HI R7, RZ, R18, R11 ;  /* 0x00000012ff077219 */ /* 0x000fe2000001160b */
[----:B------:R-:W-:Y:S01]  /*0b60*/  IMAD.MOV.U32 R23, RZ, RZ, 0x1 ;  /* 0x00000001ff177424 */ /* 0x000fe200078e00ff */
[----:B------:R-:W-:-:S03]  /*0b70*/  IADD3 R9, P0, RZ, -R28, RZ ;  /* 0x8000001cff097210 */ /* 0x000fc60007f1e0ff */
[----:B------:R-:W1:Y:S02]  /*0b80*/  LDC R16, c[0x0][0x618] ;  /* 0x00018600ff107b82 */ /* 0x000e640000000800 */
[----:B------:R-:W-:Y:S02]  /*0b90*/  IMAD.X R7, RZ, RZ, ~R7, P0 ;  /* 0x000000ffff077224 */ /* 0x000fe400000e0e07 */
[----:B------:R-:W-:-:S04]  /*0ba0*/  IMAD.WIDE.U32 R10, R9, R24, R2 ;  /* 0x00000018090a7225 */ /* 0x000fc800078e0002 */
[----:B------:R-:W2:Y:S01]  /*0bb0*/  LDC R15, c[0x0][0x608] ;  /* 0x00018200ff0f7b82 */ /* 0x000ea20000000800 */
[----:B------:R-:W-:-:S04]  /*0bc0*/  IMAD R14, R7, R24, RZ ;  /* 0x00000018070e7224 */ /* 0x000fc800078e02ff */
[----:B------:R-:W-:-:S03]  /*0bd0*/  IMAD R7, R9, R25, R14 ;  /* 0x0000001909077224 */ /* 0x000fc600078e020e */
[----:B------:R-:W3:Y:S01]  /*0be0*/  LDC R22, c[0x0][0x658] ;  /* 0x00019600ff167b82 */ /* 0x000ee20000000800 */
[----:B------:R-:W-:Y:S01]  /*0bf0*/  IMAD.IADD R7, R11, 0x1, R7 ;  /* 0x000000010b077824 */ /* 0x000fe200078e0207 */
[----:B0-----:R-:W-:-:S04]  /*0c00*/  ISETP.NE.U32.AND P0, PT, R26, RZ, PT ;  /* 0x000000ff1a00720c */ /* 0x001fc80003f05070 */
[----:B------:R-:W-:Y:S02]  /*0c10*/  ISETP.NE.AND.EX P0, PT, R27, RZ, PT, P0 ;  /* 0x000000ff1b00720c */ /* 0x000fe40003f05300 */
[----:B------:R-:W0:Y:S01]  /*0c20*/  LDC R18, c[0x0][0x600] ;  /* 0x00018000ff127b82 */ /* 0x000e220000000800 */
[-CC-:B-1----:R-:W-:Y:S02]  /*0c30*/  SHF.R.U64 R19, R10, R16.reuse, R7.reuse ;  /* 0x000000100a137219 */ /* 0x182fe40000001207 */
[----:B------:R-:W-:Y:S01]  /*0c40*/  SHF.R.U32.HI R10, RZ, R16, R7 ;  /* 0x00000010ff0a7219 */ /* 0x000fe20000011607 */
[----:B------:R-:W-:-:S04]  /*0c50*/  IMAD.MOV.U32 R7, RZ, RZ, -0x1 ;  /* 0xffffffffff077424 */ /* 0x000fc800078e00ff */
[----:B------:R-:W1:Y:S01]  /*0c60*/  LDC R21, c[0x0][0x648] ;  /* 0x00019200ff157b82 */ /* 0x000e620000000800 */
[-CC-:B--2---:R-:W-:Y:S02]  /*0c70*/  SHF.R.U64 R16, R19, R15.reuse, R10.reuse ;  /* 0x0000000f13107219 */ /* 0x184fe4000000120a */
[----:B------:R-:W-:-:S05]  /*0c80*/  SHF.R.U32.HI R9, RZ, R15, R10 ;  /* 0x0000000fff097219 */ /* 0x000fca000001160a */
[----:B------:R-:W2:Y:S01]  /*0c90*/  LDC R24, c[0x0][0x638] ;  /* 0x00018e00ff187b82 */ /* 0x000ea20000000800 */
[-CC-:B---3--:R-:W-:Y:S02]  /*0ca0*/  SHF.R.U64 R20, R16, R22.reuse, R9.reuse ;  /* 0x0000001610147219 */ /* 0x188fe40000001209 */
[-C--:B------:R-:W-:Y:S02]  /*0cb0*/  SHF.L.U32 R7, R7, R22.reuse, RZ ;  /* 0x0000001607077219 */ /* 0x080fe400000006ff */
[----:B------:R-:W-:Y:S01]  /*0cc0*/  SHF.R.U32.HI R9, RZ, R22, R9 ;  /* 0x00000016ff097219 */ /* 0x000fe20000011609 */
[----:B------:R-:W-:Y:S01]  /*0cd0*/  IMAD.MOV.U32 R8, RZ, RZ, R20 ;  /* 0x000000ffff087224 */ /* 0x000fe200078e0014 */
[----:B------:R-:W-:Y:S01]  /*0ce0*/  LOP3.LUT R13, RZ, R7, RZ, 0x33, !PT ;  /* 0x00000007ff0d7212 */ /* 0x000fe200078e33ff */
[----:B------:R-:W3:Y:S01]  /*0cf0*/  LDC R25, c[0x0][0x610] ;  /* 0x00018400ff197b82 */ /* 0x000ee20000000800 */
[----:B------:R-:W-:Y:S05]  /*0d00*/  @!P0 BRA `(.L_x_10) ;  /* 0x0000000000288947 */ /* 0x000fea0003800000 */
[----:B------:R-:W4:Y:S02]  /*0d10*/  LDC R7, c[0x0][0x64c] ;  /* 0x00019300ff077b82 */ /* 0x000f240000000800 */
[----:B----4-:R-:W-:-:S05]  /*0d20*/  IADD3 R7, P0, R20, R7, RZ ;  /* 0x0000000714077210 */ /* 0x010fca0007f1e0ff */
        /* <DEDUP_REMOVED lines=8> */
.L_x_10:
[----:B-1----:R-:W-:Y:S01]  /*0db0*/  SHF.R.U64 R9, R8, R21, R9 ;  /* 0x0000001508097219 */ /* 0x002fe20000001209 */
[----:B0-----:R-:W-:Y:S01]  /*0dc0*/  VIADD R10, R18, 0xffffffff ;  /* 0xffffffff120a7836 */ /* 0x001fe20000000000 */
[----:B------:R-:W-:Y:S01]  /*0dd0*/  SHF.L.U32 R7, R23, R22, RZ ;  /* 0x0000001617077219 */ /* 0x000fe200000006ff */
[----:B------:R-:W-:Y:S01]  /*0de0*/  IMAD.MOV.U32 R14, RZ, RZ, 0x1 ;  /* 0x00000001ff0e7424 */ /* 0x000fe200078e00ff */
[----:B------:R-:W-:Y:S01]  /*0df0*/  LOP3.LUT R8, R16, R13, RZ, 0xc0, !PT ;  /* 0x0000000d10087212 */ /* 0x000fe200078ec0ff */
[----:B------:R-:W-:Y:S01]  /*0e00*/  IMAD.MOV R11, RZ, RZ, -R9 ;  /* 0x000000ffff0b7224 */ /* 0x000fe200078e0a09 */
[----:B------:R-:W-:Y:S02]  /*0e10*/  SEL R12, R12, R29, !P3 ;  /* 0x0000001d0c0c7207 */ /* 0x000fe40005800000 */
[----:B------:R-:W-:Y:S01]  /*0e20*/  LOP3.LUT R10, R19, R10, RZ, 0xc0, !PT ;  /* 0x0000000a130a7212 */ /* 0x000fe200078ec0ff */
[----:B------:R-:W-:Y:S02]  /*0e30*/  IMAD R9, R7, R9, R8 ;  /* 0x0000000907097224 */ /* 0x000fe400078e0208 */
[----:B--2---:R-:W-:-:S02]  /*0e40*/  IMAD R7, R11, R24, R20 ;  /* 0x000000180b077224 */ /* 0x004fc400078e0214 */
[----:B---3--:R-:W-:Y:S02]  /*0e50*/  IMAD R12, R9, R25, R12 ;  /* 0x00000019090c7224 */ /* 0x008fe400078e020c */
[----:B------:R-:W-:-:S05]  /*0e60*/  IMAD R7, R7, R18, R10 ;  /* 0x0000001207077224 */ /* 0x000fca00078e020a */
[----:B------:R-:W-:Y:S02]  /*0e70*/  SEL R11, R7, R12, !P3 ;  /* 0x0000000c070b7207 */ /* 0x000fe40005800000 */
[----:B------:R-:W-:Y:S01]  /*0e80*/  SEL R10, R12, R7, !P3 ;  /* 0x000000070c0a7207 */ /* 0x000fe20005800000 */
[----:B------:R-:W-:-:S07]  /*0e90*/  IMAD.MOV.U32 R7, RZ, RZ, R28 ;  /* 0x000000ffff077224 */ /* 0x000fce00078e001c */
.L_x_8:
[----:B------:R-:W-:-:S08]  /*0ea0*/  NOP ;  /* 0x0000000000007918 */ /* 0x000fd00000000000 */
[----:B------:R-:W0:Y:S02]  /*0eb0*/  USETMAXREG.TRY_ALLOC.CTAPOOL UP0, 0xe8 ;  /* 0x000000e8000079c8 */ /* 0x000e240008000600 */
[----:B0-----:R-:W-:-:S13]  /*0ec0*/  PLOP3.LUT P0, PT, PT, PT, UP0, 0x80, 0x0 ;  /* 0x000000000000781c */ /* 0x001fda0003f0f008 */
[----:B------:R-:W-:Y:S05]  /*0ed0*/  @!P0 BRA `(.L_x_8) ;  /* 0xfffffffc00f08947 */ /* 0x000fea000383ffff */
[----:B------:R-:W-:Y:S01]  /*0ee0*/  ULDC.64 UR4, c[0x0][0x598] ;  /* 0x0001660000047ab9 */ /* 0x000fe20000000a00 */
[----:B------:R-:W-:Y:S01]  /*0ef0*/  ULDC.64 UR20, c[0x0][0x208] ;  /* 0x0000820000147ab9 */ /* 0x000fe20000000a00 */
[----:B------:R-:W-:-:S04]  /*0f00*/  ISETP.NE.U32.AND P0, PT, RZ, UR4, PT ;  /* 0x00000004ff007c0c */ /* 0x000fc8000bf05070 */
[----:B------:R-:W-:-:S13]  /*0f10*/  ISETP.NE.AND.EX P0, PT, RZ, UR5, PT, P0 ;  /* 0x00000005ff007c0c */ /* 0x000fda000bf05300 */
[----:B------:R-:W-:Y:S05]  /*0f20*/  @!P0 BRA `(.L_x_11) ;  /* 0x00000000001c8947 */ /* 0x000fea0003800000 */
[----:B------:R-:W0:Y:S02]  /*0f30*/  LDC.64 R8, c[0x0][0x598] ;  /* 0x00016600ff087b82 */ /* 0x000e240000000a00 */
[----:B0-----:R-:W2:Y:S02]  /*0f40*/  LDG.E.64 R8, desc[UR20][R8.64] ;  /* 0x0000001408087981 */ /* 0x001ea4000c1e1b00 */
[----:B--2---:R-:W-:-:S04]  /*0f50*/  ISETP.NE.U32.AND P0, PT, R8, RZ, PT ;  /* 0x000000ff0800720c */ /* 0x004fc80003f05070 */
[----:B------:R-:W-:-:S13]  /*0f60*/  ISETP.NE.AND.EX P0, PT, R9, RZ, PT, P0 ;  /* 0x000000ff0900720c */ /* 0x000fda0003f05300 */
[----:B------:R-:W-:Y:S05]  /*0f70*/  @!P0 BRA `(.L_x_11) ;  /* 0x0000000000088947 */ /* 0x000fea0003800000 */
[----:B------:R0:W5:Y:S01]  /*0f80*/  LD.E R8, desc[UR20][R8.64] ;  /* 0x0000001408087980 */ /* 0x000162000c101900 */
[----:B------:R-:W-:Y:S05]  /*0f90*/  BRA `(.L_x_12) ;  /* 0x0000000000207947 */ /* 0x000fea0003800000 */
.L_x_11:
[----:B------:R-:W-:Y:S02]  /*0fa0*/  ULDC.64 UR4, c[0x0][0x588] ;  /* 0x0001620000047ab9 */ /* 0x000fe40000000a00 */
[----:B------:R-:W-:-:S04]  /*0fb0*/  ISETP.NE.U32.AND P0, PT, RZ, UR4, PT ;  /* 0x00000004ff007c0c */ /* 0x000fc8000bf05070 */
[----:B------:R-:W-:-:S13]  /*0fc0*/  ISETP.NE.AND.EX P0, PT, RZ, UR5, PT, P0 ;  /* 0x00000005ff007c0c */ /* 0x000fda000bf05300 */
[----:B------:R-:W-:Y:S05]  /*0fd0*/  @!P0 BRA `(.L_x_13) ;  /* 0x00000000000c8947 */ /* 0x000fea0003800000 */
[----:B------:R-:W0:Y:S02]  /*0fe0*/  LDC.64 R8, c[0x0][0x588] ;  /* 0x00016200ff087b82 */ /* 0x000e240000000a00 */
[----:B0-----:R1:W5:Y:S01]  /*0ff0*/  LDG.E R8, desc[UR20][R8.64] ;  /* 0x0000001408087981 */ /* 0x001362000c1e1900 */
[----:B------:R-:W-:Y:S05]  /*1000*/  BRA `(.L_x_12) ;  /* 0x0000000000047947 */ /* 0x000fea0003800000 */
.L_x_13:
[----:B------:R-:W2:Y:S02]  /*1010*/  LDC R8, c[0x0][0x580] ;  /* 0x00016000ff087b82 */ /* 0x000ea40000000800 */
.L_x_12:
[----:B------:R-:W-:Y:S02]  /*1020*/  ULDC.64 UR4, c[0x0][0x5a0] ;  /* 0x0001680000047ab9 */ /* 0x000fe40000000a00 */
[----:B------:R-:W-:-:S04]  /*1030*/  ISETP.NE.U32.AND P0, PT, RZ, UR4, PT ;  /* 0x00000004ff007c0c */ /* 0x000fc8000bf05070 */
[----:B------:R-:W-:-:S13]  /*1040*/  ISETP.NE.AND.EX P0, PT, RZ, UR5, PT, P0 ;  /* 0x00000005ff007c0c */ /* 0x000fda000bf05300 */
[----:B------:R-:W-:Y:S05]  /*1050*/  @!P0 BRA `(.L_x_14) ;  /* 0x00000000001c8947 */ /* 0x000fea0003800000 */
[----:B------:R-:W3:Y:S02]  /*1060*/  LDC.64 R12, c[0x0][0x5a0] ;  /* 0x00016800ff0c7b82 */ /* 0x000ee40000000a00 */
[----:B---3--:R-:W3:Y:S02]  /*1070*/  LDG.E.64 R12, desc[UR20][R12.64] ;  /* 0x000000140c0c7981 */ /* 0x008ee4000c1e1b00 */
[----:B---3--:R-:W-:-:S04]  /*1080*/  ISETP.NE.U32.AND P0, PT, R12, RZ, PT ;  /* 0x000000ff0c00720c */ /* 0x008fc80003f05070 */
[----:B------:R-:W-:-:S13]  /*1090*/  ISETP.NE.AND.EX P0, PT, R13, RZ, PT, P0 ;  /* 0x000000ff0d00720c */ /* 0x000fda0003f05300 */
[----:B------:R-:W-:Y:S05]  /*10a0*/  @!P0 BRA `(.L_x_14) ;  /* 0x0000000000088947 */ /* 0x000fea0003800000 */
[----:B01----:R0:W5:Y:S01]  /*10b0*/  LD.E R9, desc[UR20][R12.64] ;  /* 0x000000140c097980 */ /* 0x003162000c101900 */
[----:B------:R-:W-:Y:S05]  /*10c0*/  BRA `(.L_x_15) ;  /* 0x0000000000207947 */ /* 0x000fea0003800000 */
.L_x_14:
[----:B------:R-:W-:Y:S02]  /*10d0*/  ULDC.64 UR4, c[0x0][0x590] ;  /* 0x0001640000047ab9 */ /* 0x000fe40000000a00 */
[----:B------:R-:W-:-:S04]  /*10e0*/  ISETP.NE.U32.AND P0, PT, RZ, UR4, PT ;  /* 0x00000004ff007c0c */ /* 0x000fc8000bf05070 */
[----:B------:R-:W-:-:S13]  /*10f0*/  ISETP.NE.AND.EX P0, PT, RZ, UR5, PT, P0 ;  /* 0x00000005ff007c0c */ /* 0x000fda000bf05300 */
[----:B------:R-:W-:Y:S05]  /*1100*/  @!P0 BRA `(.L_x_16) ;  /* 0x00000000000c8947 */ /* 0x000fea0003800000 */
[----:B------:R-:W0:Y:S02]  /*1110*/  LDC.64 R12, c[0x0][0x590] ;  /* 0x00016400ff0c7b82 */ /* 0x000e240000000a00 */
[----:B01----:R1:W5:Y:S01]  /*1120*/  LDG.E R9, desc[UR20][R12.64] ;  /* 0x000000140c097981 */ /* 0x003362000c1e1900 */
[----:B------:R-:W-:Y:S05]  /*1130*/  BRA `(.L_x_15) ;  /* 0x0000000000047947 */ /* 0x000fea0003800000 */
.L_x_16:
[----:B01----:R-:W3:Y:S02]  /*1140*/  LDC R9, c[0x0][0x584] ;  /* 0x00016100ff097b82 */ /* 0x003ee40000000800 */
.L_x_15:
[----:B------:R-:W-:-:S13]  /*1150*/  LOP3.LUT P0, RZ, R14, 0xff, RZ, 0xc0, !PT ;  /* 0x000000ff0eff7812 */ /* 0x000fda000780c0ff */
[----:B------:R-:W-:Y:S05]  /*1160*/  @!P0 EXIT ;  /* 0x000000000000894d */ /* 0x000fea0003800000 */
[----:B------:R-:W-:Y:S01]  /*1170*/  ULDC UR4, c[0x0][0x28c] ;  /* 0x0000a30000047ab9 */ /* 0x000fe20000000800 */
[----:B------:R-:W-:Y:S01]  /*1180*/  LOP3.LUT R144, R4, 0x1, RZ, 0xfc, !PT ;  /* 0x0000000104907812 */ /* 0x000fe200078efcff */
[----:B------:R-:W-:-:S04]  /*1190*/  UIADD3 UR4, UR4, 0x7f, URZ ;  /* 0x0000007f04047890 */ /* 0x000fc8000fffe03f */
[----:B------:R-:W-:-:S04]  /*11a0*/  USHF.R.S32.HI UR5, URZ, 0x1f, UR4 ;  /* 0x0000001f3f057899 */ /* 0x000fc80008011404 */
[----:B------:R-:W-:-:S03]  /*11b0*/  ULEA.HI UR5, UR5, UR4, URZ, 0x7 ;  /* 0x0000000405057291 */ /* 0x000fc6000f8f383f */
[----:B------:R-:W-:Y:S01]  /*11c0*/  UMOV UR4, URZ ;  /* 0x0000003f00047c82 */ /* 0x000fe20008000000 */
[----:B------:R-:W-:-:S03]  /*11d0*/  USHF.R.S32.HI UR9, URZ, 0x7, UR5 ;  /* 0x000000073f097899 */ /* 0x000fc60008011405 */
[----:B------:R-:W-:-:S09]  /*11e0*/  UMOV UR5, URZ ;  /* 0x0000003f00057c82 */ /* 0x000fd20008000000 */
.L_x_171:
[----:B01----:R-:W-:Y:S01]  /*11f0*/  LOP3.LUT R12, R0, 0x80, RZ, 0xc0, !PT ;  /* 0x00000080000c7812 */ /* 0x003fe200078ec0ff */
[----:B------:R-:W0:Y:S01]  /*1200*/  S2UR UR13, SR_CgaCtaId ;  /* 0x00000000000d79c3 */ /* 0x000e220000008800 */
[----:B------:R-:W-:Y:S01]  /*1210*/  UMOV UR12, 0x400 ;  /* 0x00000400000c7882 */ /* 0x000fe20000000000 */
[----:B------:R-:W-:Y:S01]  /*1220*/  UMOV UR6, URZ ;  /* 0x0000003f00067c82 */ /* 0x000fe20008000000 */
[----:B------:R-:W-:Y:S01]  /*1230*/  SHF.R.U32.HI R12, RZ, 0x7, R12 ;  /* 0x00000007ff0c7819 */ /* 0x000fe2000001160c */
[----:B------:R-:W-:Y:S01]  /*1240*/  UMOV UR7, URZ ;  /* 0x0000003f00077c82 */ /* 0x000fe20008000000 */
[----:B------:R-:W-:Y:S02]  /*1250*/  CS2R R20, SRZ ;  /* 0x0000000000147805 */ /* 0x000fe4000001ff00 */
[----:B------:R-:W-:Y:S02]  /*1260*/  CS2R R18, SRZ ;  /* 0x0000000000127805 */ /* 0x000fe4000001ff00 */
[----:B------:R-:W-:Y:S01]  /*1270*/  CS2R R22, SRZ ;  /* 0x0000000000167805 */ /* 0x000fe2000001ff00 */
[----:B------:R-:W1:Y:S01]  /*1280*/  LDC R13, c[0x0][0x28c] ;  /* 0x0000a300ff0d7b82 */ /* 0x000e620000000800 */
[----:B----4-:R-:W4:Y:S01]  /*1290*/  SHFL.IDX PT, R12, R12, RZ, 0x1f ;  /* 0x00001fff0c0c7589 */ /* 0x010f2200000e0000 */
[----:B------:R-:W-:-:S02]  /*12a0*/  CS2R R88, SRZ ;  /* 0x0000000000587805 */ /* 0x000fc4000001ff00 */
[----:B------:R-:W-:Y:S02]  /*12b0*/  CS2R R90, SRZ ;  /* 0x00000000005a7805 */ /* 0x000fe4000001ff00 */
[----:B------:R-:W-:Y:S02]  /*12c0*/  CS2R R92, SRZ ;  /* 0x00000000005c7805 */ /* 0x000fe4000001ff00 */
[----:B------:R-:W-:Y:S02]  /*12d0*/  CS2R R94, SRZ ;  /* 0x00000000005e7805 */ /* 0x000fe4000001ff00 */
[----:B------:R-:W-:Y:S02]  /*12e0*/  CS2R R98, SRZ ;  /* 0x0000000000627805 */ /* 0x000fe4000001ff00 */
[----:B------:R-:W-:Y:S02]  /*12f0*/  CS2R R96, SRZ ;  /* 0x0000000000607805 */ /* 0x000fe4000001ff00 */
        /* <DEDUP_REMOVED lines=16> */
[----:B-1----:R-:W-:Y:S02]  /*1400*/  ISETP.GE.AND P0, PT, R13, 0x1, PT ;  /* 0x000000010d00780c */ /* 0x002fe40003f06270 */
[----:B------:R-:W-:Y:S02]  /*1410*/  CS2R R132, SRZ ;  /* 0x0000000000847805 */ /* 0x000fe4000001ff00 */
[----:B----4-:R-:W-:-:S02]  /*1420*/  R2UR UR8, R12 ;  /* 0x000000000c0872ca */ /* 0x010fc400000e0000 */
[----:B------:R-:W-:Y:S02]  /*1430*/  CS2R R134, SRZ ;  /* 0x0000000000867805 */ /* 0x000fe4000001ff00 */
[----:B------:R-:W-:Y:S02]  /*1440*/  CS2R R136, SRZ ;  /* 0x0000000000887805 */ /* 0x000fe4000001ff00 */
[----:B------:R-:W-:Y:S02]  /*1450*/  CS2R R138, SRZ ;  /* 0x00000000008a7805 */ /* 0x000fe4000001ff00 */
[----:B------:R-:W-:Y:S02]  /*1460*/  CS2R R140, SRZ ;  /* 0x00000000008c7805 */ /* 0x000fe4000001ff00 */
[----:B------:R-:W-:Y:S01]  /*1470*/  CS2R R142, SRZ ;  /* 0x00000000008e7805 */ /* 0x000fe2000001ff00 */
[----:B------:R-:W-:Y:S01]  /*1480*/  IMAD.MOV.U32 R145, RZ, RZ, RZ ;  /* 0x000000ffff917224 */ /* 0x000fe200078e00ff */
[----:B------:R-:W-:Y:S01]  /*1490*/  CS2R R56, SRZ ;  /* 0x0000000000387805 */ /* 0x000fe2000001ff00 */
[----:B------:R-:W-:Y:S01]  /*14a0*/  IMAD.MOV.U32 R147, RZ, RZ, RZ ;  /* 0x000000ffff937224 */ /* 0x000fe200078e00ff */
[----:B------:R-:W-:Y:S01]  /*14b0*/  CS2R R58, SRZ ;  /* 0x00000000003a7805 */ /* 0x000fe2000001ff00 */
[----:B------:R-:W-:Y:S01]  /*14c0*/  IMAD.U32 R16, RZ, RZ, UR4 ;  /* 0x00000004ff107e24 */ /* 0x000fe2000f8e00ff */
[----:B------:R-:W-:-:S02]  /*14d0*/  CS2R R60, SRZ ;  /* 0x00000000003c7805 */ /* 0x000fc4000001ff00 */
[----:B------:R-:W-:Y:S01]  /*14e0*/  CS2R R62, SRZ ;  /* 0x00000000003e7805 */ /* 0x000fe2000001ff00 */
[----:B------:R-:W-:Y:S01]  /*14f0*/  ULEA.HI UR10, UR8, UR8, URZ, 0x1 ;  /* 0x00000008080a7291 */ /* 0x000fe2000f8f083f */
[----:B------:R-:W-:Y:S02]  /*1500*/  CS2R R64, SRZ ;  /* 0x0000000000407805 */ /* 0x000fe4000001ff00 */
[----:B------:R-:W-:Y:S02]  /*1510*/  CS2R R66, SRZ ;  /* 0x0000000000427805 */ /* 0x000fe4000001ff00 */
[----:B------:R-:W-:Y:S01]  /*1520*/  CS2R R68, SRZ ;  /* 0x0000000000447805 */ /* 0x000fe2000001ff00 */
[----:B------:R-:W-:Y:S01]  /*1530*/  ULOP3.LUT UR11, UR10, 0x7fffe, URZ, 0xc0, !UPT ;  /* 0x0007fffe0a0b7892 */ /* 0x000fe2000f8ec03f */
[----:B------:R-:W-:Y:S01]  /*1540*/  CS2R R70, SRZ ;  /* 0x0000000000467805 */ /* 0x000fe2000001ff00 */
[----:B0-----:R-:W-:Y:S01]  /*1550*/  ULEA UR10, UR13, UR12, 0x18 ;  /* 0x0000000c0d0a7291 */ /* 0x001fe2000f8ec03f */
[----:B------:R-:W-:Y:S01]  /*1560*/  CS2R R72, SRZ ;  /* 0x0000000000487805 */ /* 0x000fe2000001ff00 */
[----:B------:R-:W-:Y:S01]  /*1570*/  UIADD3 UR11, UR8, -UR11, URZ ;  /* 0x8000000b080b7290 */ /* 0x000fe2000fffe03f */
[----:B------:R-:W-:Y:S01]  /*1580*/  CS2R R74, SRZ ;  /* 0x00000000004a7805 */ /* 0x000fe2000001ff00 */
[----:B------:R-:W-:Y:S01]  /*1590*/  UMOV UR12, UR5 ;  /* 0x00000005000c7c82 */ /* 0x000fe20008000000 */
[----:B------:R-:W-:Y:S01]  /*15a0*/  UMOV UR8, URZ ;  /* 0x0000003f00087c82 */ /* 0x000fe20008000000 */
[----:B------:R-:W-:Y:S01]  /*15b0*/  ULEA UR11, UR11, UR10, 0xd ;  /* 0x0000000a0b0b7291 */ /* 0x000fe2000f8e683f */
[----:B------:R-:W-:-:S02]  /*15c0*/  CS2R R76, SRZ ;  /* 0x00000000004c7805 */ /* 0x000fc4000001ff00 */
[----:B------:R-:W-:Y:S02]  /*15d0*/  CS2R R78, SRZ ;  /* 0x00000000004e7805 */ /* 0x000fe4000001ff00 */
[----:B------:R-:W-:Y:S01]  /*15e0*/  CS2R R80, SRZ ;  /* 0x0000000000507805 */ /* 0x000fe2000001ff00 */
[----:B------:R-:W-:Y:S01]  /*15f0*/  UIADD3 UR11, UR11, 0x100, URZ ;  /* 0x000001000b0b7890 */ /* 0x000fe2000fffe03f */
[----:B------:R-:W-:Y:S02]  /*1600*/  CS2R R82, SRZ ;  /* 0x0000000000527805 */ /* 0x000fe4000001ff00 */
[----:B------:R-:W-:Y:S02]  /*1610*/  CS2R R84, SRZ ;  /* 0x0000000000547805 */ /* 0x000fe4000001ff00 */
[----:B------:R-:W-:Y:S01]  /*1620*/  CS2R R86, SRZ ;  /* 0x0000000000567805 */ /* 0x000fe2000001ff00 */
[----:B------:R-:W-:Y:S01]  /*1630*/  USHF.R.U32.HI UR11, URZ, 0x4, UR11 ;  /* 0x000000043f0b7899 */ /* 0x000fe2000801160b */
[----:B------:R-:W-:-:S02]  /*1640*/  CS2R R24, SRZ ;  /* 0x0000000000187805 */ /* 0x000fc4000001ff00 */
[----:B------:R-:W-:Y:S02]  /*1650*/  CS2R R26, SRZ ;  /* 0x00000000001a7805 */ /* 0x000fe4000001ff00 */
[----:B------:R-:W-:Y:S01]  /*1660*/  CS2R R28, SRZ ;  /* 0x00000000001c7805 */ /* 0x000fe2000001ff00 */
[----:B------:R-:W-:Y:S01]  /*1670*/  ULOP3.LUT UR11, UR11, 0x3fff, URZ, 0xc0, !UPT ;  /* 0x00003fff0b0b7892 */ /* 0x000fe2000f8ec03f */
        /* <DEDUP_REMOVED lines=12> */
[----:B------:R-:W-:Y:S01]  /*1740*/  CS2R R54, SRZ ;  /* 0x0000000000367805 */ /* 0x000fe2000001ff00 */
[----:B--23--:R-:W-:Y:S06]  /*1750*/  @!P0 BRA `(.L_x_17) ;  /* 0x0000000800a08947 */ /* 0x00cfec0003800000 */
[----:B------:R-:W-:-:S13]  /*1760*/  ISETP.NE.AND P1, PT, R144, 0x3, PT ;  /* 0x000000039000780c */ /* 0x000fda0003f25270 */
[----:B------:R-:W-:Y:S05]  /*1770*/  @!P1 BRA `(.L_x_18) ;  /* 0x0000000000049947 */ /* 0x000fea0003800000 */
[----:B------:R-:W-:Y:S01]  /*1780*/  BPT.TRAP 0x1 ;  /* 0x000000040000795c */ /* 0x000fe20000300000 */
.L_x_18:
[----:B------:R-:W-:Y:S01]  /*1790*/  ULEA UR6, UR5, UR10, 0x3 ;  /* 0x0000000a05067291 */ /* 0x000fe2000f8e183f */
[----:B------:R-:W-:-:S05]  /*17a0*/  IMAD.U32 R12, RZ, RZ, UR4 ;  /* 0x00000004ff0c7e24 */ /* 0x000fca000f8e00ff */
[----:B------:R-:W-:-:S04]  /*17b0*/  SHF.L.U32 R12, R12, 0x1f, RZ ;  /* 0x0000001f0c0c7819 */ /* 0x000fc800000006ff */
[----:B------:R0:W1:Y:S01]  /*17c0*/  SYNCS.PHASECHK.TRANS64.TRYWAIT P0, [UR6], R12 ;  /* 0x0000000cff0075a7 */ /* 0x0000620008000146 */
[----:B------:R-:W-:Y:S05]  /*17d0*/  @!P1 BRA `(.L_x_19) ;  /* 0x0000000000049947 */ /* 0x000fea0003800000 */
[----:B------:R-:W-:Y:S01]  /*17e0*/  BPT.TRAP 0x1 ;  /* 0x000000040000795c */ /* 0x000fe20000300000 */
.L_x_19:
[----:B-1----:R-:W-:Y:S05]  /*17f0*/  @P0 BRA `(.L_x_20) ;  /* 0x0000000000080947 */ /* 0x002fea0003800000 */
[----:B------:R-:W1:Y:S02]  /*1800*/  SYNCS.PHASECHK.TRANS64.TRYWAIT P0, [UR6], R12 ;  /* 0x0000000cff0075a7 */ /* 0x000e640008000146 */
[----:B-1----:R-:W-:Y:S05]  /*1810*/  @!P0 BRA `(.L_x_21) ;  /* 0x0000008000588947 */ /* 0x002fea0003800000 */
.L_x_20:
[----:B------:R-:W-:Y:S01]  /*1820*/  UIADD3 UR6, UR10, 0x28100, URZ ;  /* 0x000281000a067890 */ /* 0x000fe2000fffe03f */
[----:B------:R-:W-:Y:S01]  /*1830*/  WARPGROUP.ARRIVE ;  /* 0x00000000000079c5 */ /* 0x000fe20000000000 */
[----:B------:R-:W-:Y:S01]  /*1840*/  ULOP3.LUT UR8, UR11, 0x10000, URZ, 0xfc, !UPT ;  /* 0x000100000b087892 */ /* 0x000fe2000f8efc3f */
[----:B------:R-:W-:Y:S01]  /*1850*/  CS2R R20, SRZ ;  /* 0x0000000000147805 */ /* 0x000fe2000001ff00 */
[----:B------:R-:W-:Y:S01]  /*1860*/  USHF.R.U32.HI UR6, URZ, 0x4, UR6 ;  /* 0x000000043f067899 */ /* 0x000fe20008011606 */
[----:B------:R-:W-:Y:S01]  /*1870*/  CS2R R18, SRZ ;  /* 0x0000000000127805 */ /* 0x000fe2000001ff00 */
[----:B------:R-:W-:Y:S01]  /*1880*/  ULEA UR8, UR5, UR8, 0xb ;  /* 0x0000000805087291 */ /* 0x000fe2000f8e583f */
[----:B------:R-:W-:Y:S01]  /*1890*/  CS2R R22, SRZ ;  /* 0x0000000000167805 */ /* 0x000fe2000001ff00 */
[----:B------:R-:W-:Y:S01]  /*18a0*/  ULOP3.LUT UR6, UR6, 0x3fff, URZ, 0xc0, !UPT ;  /* 0x00003fff06067892 */ /* 0x000fe2000f8ec03f */
[----:B------:R-:W-:Y:S01]  /*18b0*/  CS2R R88, SRZ ;  /* 0x0000000000587805 */ /* 0x000fe2000001ff00 */
[----:B------:R-:W-:Y:S01]  /*18c0*/  UMOV UR13, 0x40000040 ;  /* 0x40000040000d7882 */ /* 0x000fe20000000000 */
[----:B------:R-:W-:Y:S01]  /*18d0*/  UMOV UR15, 0x40000040 ;  /* 0x40000040000f7882 */ /* 0x000fe20000000000 */
[----:B------:R-:W-:Y:S01]  /*18e0*/  ULOP3.LUT UR6, UR6, 0x10000, URZ, 0xfc, !UPT ;  /* 0x0001000006067892 */ /* 0x000fe2000f8efc3f */
[----:B------:R-:W-:Y:S01]  /*18f0*/  CS2R R90, SRZ ;  /* 0x00000000005a7805 */ /* 0x000fe2000001ff00 */
[----:B------:R-:W-:Y:S01]  /*1900*/  UMOV UR12, UR8 ;  /* 0x00000008000c7c82 */ /* 0x000fe20008000000 */
[----:B------:R-:W-:Y:S01]  /*1910*/  CS2R R92, SRZ ;  /* 0x00000000005c7805 */ /* 0x000fe2000001ff00 */
[----:B------:R-:W-:Y:S01]  /*1920*/  ULEA UR7, UR5, UR6, 0x9 ;  /* 0x0000000605077291 */ /* 0x000fe2000f8e483f */
[----:B------:R-:W-:Y:S01]  /*1930*/  CS2R R94, SRZ ;  /* 0x00000000005e7805 */ /* 0x000fe2000001ff00 */
[----:B------:R-:W-:Y:S01]  /*1940*/  UIADD3 UR6, UR8, 0x400, URZ ;  /* 0x0000040008067890 */ /* 0x000fe2000fffe03f */
[----:B------:R-:W-:-:S02]  /*1950*/  CS2R R98, SRZ ;  /* 0x0000000000627805 */ /* 0x000fc4000001ff00 */
[----:B------:R-:W-:Y:S02]  /*1960*/  CS2R R96, SRZ ;  /* 0x0000000000607805 */ /* 0x000fe4000001ff00 */
[----:B------:R-:W-:Y:S02]  /*1970*/  CS2R R100, SRZ ;  /* 0x0000000000647805 */ /* 0x000fe4000001ff00 */
[----:B------:R-:W-:Y:S01]  /*1980*/  CS2R R102, SRZ ;  /* 0x0000000000667805 */ /* 0x000fe2000001ff00 */
[----:B------:R-:W-:Y:S01]  /*1990*/  UMOV UR14, UR7 ;  /* 0x00000007000e7c82 */ /* 0x000fe20008000000 */
[----:B------:R-:W-:Y:S01]  /*19a0*/  CS2R R104, SRZ ;  /* 0x0000000000687805 */ /* 0x000fe2000001ff00 */
[----:B------:R-:W-:Y:S01]  /*19b0*/  QGMMA.64x64x32.F32.E4M3.E4M3 R56, gdesc[UR12], RZ, !UPT ;  /* 0x00e000000c3879f3 */ /* 0x000fe2000c7008ff */
[----:B------:R-:W-:Y:S01]  /*19c0*/  UMOV UR12, UR6 ;  /* 0x00000006000c7c82 */ /* 0x000fe20008000000 */
[----:B------:R-:W-:Y:S01]  /*19d0*/  UMOV UR13, 0x40000040 ;  /* 0x40000040000d7882 */ /* 0x000fe20000000000 */
[----:B------:R-:W-:Y:S01]  /*19e0*/  UIADD3 UR6, UR8, 0x402, URZ ;  /* 0x0000040208067890 */ /* 0x000fe2000fffe03f */
[----:B------:R-:W-:Y:S01]  /*19f0*/  QGMMA.64x64x32.F32.E4M3.E4M3 R24, gdesc[UR12], RZ, !UPT ;  /* 0x00e000000c1879f3 */ /* 0x000fe2000c7008ff */
[----:B------:R-:W-:Y:S01]  /*1a00*/  UIADD3 UR12, UR8, 0x2, URZ ;  /* 0x00000002080c7890 */ /* 0x000fe2000fffe03f */
[----:B------:R-:W-:Y:S01]  /*1a10*/  CS2R R106, SRZ ;  /* 0x00000000006a7805 */ /* 0x000fe2000001ff00 */
[----:B------:R-:W-:Y:S01]  /*1a20*/  UIADD3 UR14, UR7, 0x2, URZ ;  /* 0x00000002070e7890 */ /* 0x000fe2000fffe03f */
[----:B------:R-:W-:Y:S01]  /*1a30*/  CS2R R110, SRZ ;  /* 0x00000000006e7805 */ /* 0x000fe2000001ff00 */
[----:B------:R-:W-:Y:S01]  /*1a40*/  UMOV UR13, 0x40000040 ;  /* 0x40000040000d7882 */ /* 0x000fe20000000000 */
[----:B------:R-:W-:Y:S01]  /*1a50*/  UMOV UR15, 0x40000040 ;  /* 0x40000040000f7882 */ /* 0x000fe20000000000 */
        /* <DEDUP_REMOVED lines=16> */
[----:B------:R-:W-:Y:S01]  /*1b60*/  CS2R R142, SRZ ;  /* 0x00000000008e7805 */ /* 0x000fe2000001ff00 */
[----:B------:R-:W-:Y:S02]  /*1b70*/  IMAD.MOV.U32 R145, RZ, RZ, RZ ;  /* 0x000000ffff917224 */ /* 0x000fe400078e00ff */
[----:B------:R-:W-:Y:S01]  /*1b80*/  IMAD.MOV.U32 R147, RZ, RZ, RZ ;  /* 0x000000ffff937224 */ /* 0x000fe200078e00ff */
[----:B------:R-:W-:Y:S01]  /*1b90*/  QGMMA.64x64x32.F32.E4M3.E4M3 R56, gdesc[UR12], R56 ;  /* 0x00e000000c3879f3 */ /* 0x000fe20008700838 */
[----:B------:R-:W-:Y:S01]  /*1ba0*/  UMOV UR12, UR6 ;  /* 0x00000006000c7c82 */ /* 0x000fe20008000000 */
[----:B------:R-:W-:Y:S01]  /*1bb0*/  UMOV UR13, 0x40000040 ;  /* 0x40000040000d7882 */ /* 0x000fe20000000000 */
[----:B------:R-:W-:Y:S01]  /*1bc0*/  UIADD3 UR6, UR8, 0x404, URZ ;  /* 0x0000040408067890 */ /* 0x000fe2000fffe03f */
[----:B------:R-:W-:Y:S01]  /*1bd0*/  QGMMA.64x64x32.F32.E4M3.E4M3 R24, gdesc[UR12], R24 ;  /* 0x00e000000c1879f3 */ /* 0x000fe20008700818 */
[----:B------:R-:W-:-:S02]  /*1be0*/  UIADD3 UR12, UR8, 0x4, URZ ;  /* 0x00000004080c7890 */ /* 0x000fc4000fffe03f */
[----:B------:R-:W-:Y:S01]  /*1bf0*/  UIADD3 UR14, UR7, 0x4, URZ ;  /* 0x00000004070e7890 */ /* 0x000fe2000fffe03f */
[----:B------:R-:W-:Y:S01]  /*1c00*/  UMOV UR13, 0x40000040 ;  /* 0x40000040000d7882 */ /* 0x000fe20000000000 */
[----:B------:R-:W-:-:S07]  /*1c10*/  UMOV UR15, 0x40000040 ;  /* 0x40000040000f7882 */ /* 0x000fce0000000000 */
[----:B------:R-:W-:Y:S01]  /*1c20*/  QGMMA.64x64x32.F32.E4M3.E4M3 R56, gdesc[UR12], R56 ;  /* 0x00e000000c3879f3 */ /* 0x000fe20008700838 */
[----:B------:R-:W-:Y:S01]  /*1c30*/  UMOV UR12, UR6 ;  /* 0x00000006000c7c82 */ /* 0x000fe20008000000 */
[----:B------:R-:W-:Y:S01]  /*1c40*/  UMOV UR13, 0x40000040 ;  /* 0x40000040000d7882 */ /* 0x000fe20000000000 */
[----:B------:R-:W-:Y:S01]  /*1c50*/  UMOV UR6, 0x4 ;  /* 0x0000000400067882 */ /* 0x000fe20000000000 */
[----:B------:R-:W-:Y:S01]  /*1c60*/  QGMMA.64x64x32.F32.E4M3.E4M3 R24, gdesc[UR12], R24 ;  /* 0x00e000000c1879f3 */ /* 0x000fe20008700818 */
[----:B------:R-:W-:Y:S02]  /*1c70*/  UIADD3 UR14, UR7, 0x6, URZ ;  /* 0x00000006070e7890 */ /* 0x000fe4000fffe03f */
[----:B------:R-:W-:Y:S01]  /*1c80*/  UIADD3 UR12, UR8, 0x6, URZ ;  /* 0x00000006080c7890 */ /* 0x000fe2000fffe03f */
[----:B------:R-:W-:Y:S01]  /*1c90*/  ULDC UR7, c[0x0][0x50c] ;  /* 0x0001430000077ab9 */ /* 0x000fe20000000800 */
[----:B------:R-:W-:Y:S02]  /*1ca0*/  UIADD3 UR8, UR8, 0x406, URZ ;  /* 0x0000040608087890 */ /* 0x000fe4000fffe03f */
[----:B------:R-:W-:Y:S01]  /*1cb0*/  UISETP.NE.AND UP0, UPT, UR7, 0x4, UPT ;  /* 0x000000040700788c */ /* 0x000fe2000bf05270 */
[----:B------:R-:W-:Y:S01]  /*1cc0*/  UMOV UR13, 0x40000040 ;  /* 0x40000040000d7882 */ /* 0x000fe20000000000 */
[----:B------:R-:W-:-:S02]  /*1cd0*/  UMOV UR15, 0x40000040 ;  /* 0x40000040000f7882 */ /* 0x000fc40000000000 */
[----:B------:R-:W-:-:S06]  /*1ce0*/  USEL UR7, URZ, 0x1, UP0 ;  /* 0x000000013f077887 */ /* 0x000fcc0008000000 */
[----:B------:R-:W-:Y:S01]  /*1cf0*/  ISETP.NE.AND P0, PT, RZ, UR7, PT ;  /* 0x00000007ff007c0c */ /* 0x000fe2000bf05270 */
[----:B------:R-:W-:Y:S01]  /*1d00*/  QGMMA.64x64x32.F32.E4M3.E4M3 R56, gdesc[UR12], R56 ;  /* 0x00e000000c3879f3 */ /* 0x000fe20008700838 */
[----:B------:R-:W-:Y:S01]  /*1d10*/  UMOV UR12, UR8 ;  /* 0x00000008000c7c82 */ /* 0x000fe20008000000 */
[----:B------:R-:W-:Y:S02]  /*1d20*/  UMOV UR13, 0x40000040 ;  /* 0x40000040000d7882 */ /* 0x000fe40000000000 */
[----:B------:R-:W-:Y:S08]  /*1d30*/  QGMMA.64x64x32.F32.E4M3.E4M3 R24, gdesc[UR12], R24, gsb0 ;  /* 0x00e000000c1879f3 */ /* 0x000ff00008000818 */
[----:B------:R-:W-:Y:S05]  /*1d40*/  @!P0 BRA `(.L_x_22) ;  /* 0x0000000400088947 */ /* 0x000fea0003800000 */
[----:B------:R-:W-:Y:S02]  /*1d50*/  WARPGROUP.DEPBAR.LE gsb0, 0x0 ;  /* 0x00008000000079c5 */ /* 0x000fe40000010000 */
[----:B------:R-:W-:-:S01]  /*1d60*/  FADD R147, RZ, R56 ;  /* 0x00000038ff937221 */ /* 0x000fc20000000000 */
[----:B------:R-:W-:Y:S01]  /*1d70*/  FADD R142, RZ, R57 ;  /* 0x00000039ff8e7221 */ /* 0x000fe20000000000 */
        /* <DEDUP_REMOVED lines=62> */
[----:B------:R-:W-:-:S06]  /*2160*/  UMOV UR6, URZ ;  /* 0x0000003f00067c82 */ /* 0x000fcc0008000000 */
.L_x_22:
[----:B------:R-:W-:-:S04]  /*2170*/  UIADD3 UR12, UR5, 0x1, URZ ;  /* 0x00000001050c7890 */ /* 0x000fc8000fffe03f */
[----:B------:R-:W-:-:S04]  /*2180*/  UISETP.NE.AND UP0, UPT, UR12, 0x5, UPT ;  /* 0x000000050c00788c */ /* 0x000fc8000bf05270 */
[----:B------:R-:W-:Y:S02]  /*2190*/  USEL UR8, URZ, 0x1, UP0 ;  /* 0x000000013f087887 */ /* 0x000fe40008000000 */
[----:B------:R-:W-:Y:S02]  /*21a0*/  USEL UR12, UR12, URZ, UP0 ;  /* 0x0000003f0c0c7287 */ /* 0x000fe40008000000 */
[----:B------:R-:W-:-:S06]  /*21b0*/  ULOP3.LUT UR8, UR4, UR8, URZ, 0x3c, !UPT ;  /* 0x0000000804087292 */ /* 0x000fcc000f8e3c3f */
[----:B------:R-:W-:Y:S01]  /*21c0*/  IMAD.U32 R16, RZ, RZ, UR8 ;  /* 0x00000008ff107e24 */ /* 0x000fe2000f8e00ff */
[----:B------:R-:W-:-:S06]  /*21d0*/  UMOV UR8, 0x1 ;  /* 0x0000000100087882 */ /* 0x000fcc0000000000 */
.L_x_17:
[----:B------:R-:W-:-:S04]  /*21e0*/  UISETP.LT.AND UP0, UPT, UR9, 0x1, UPT ;  /* 0x000000010900788c */ /* 0x000fc8000bf01270 */
[----:B------:R-:W-:-:S04]  /*21f0*/  USEL UR13, UR9, 0x1, UP0 ;  /* 0x00000001090d7887 */ /* 0x000fc80008000000 */
[----:B------:R-:W-:-:S04]  /*2200*/  UIADD3 UR13, UR9, -UR13, URZ ;  /* 0x8000000d090d7290 */ /* 0x000fc8000fffe03f */
[----:B------:R-:W-:-:S06]  /*2210*/  UISETP.GE.AND UP0, UPT, UR13, 0x1, UPT ;  /* 0x000000010d00788c */ /* 0x000fcc000bf06270 */
[----:B------:R-:W-:-:S13]  /*2220*/  PLOP3.LUT P0, PT, PT, PT, UP0, 0x80, 0x0 ;  /* 0x000000000000781c */ /* 0x000fda0003f0f008 */
[----:B------:R-:W-:Y:S05]  /*2230*/  @!P0 BRA `(.L_x_23) ;  /* 0x0000000800788947 */ /* 0x000fea0003800000 */
[----:B01----:R-:W-:Y:S01]  /*2240*/  IMAD.U32 R12, RZ, RZ, UR13 ;  /* 0x0000000dff0c7e24 */ /* 0x003fe2000f8e00ff */
[----:B------:R-:W-:Y:S01]  /*2250*/  ULDC UR14, c[0x0][0x50c] ;  /* 0x00014300000e7ab9 */ /* 0x000fe20000000800 */
[----:B------:R-:W-:-:S07]  /*2260*/  IMAD.U32 R13, RZ, RZ, UR5 ;  /* 0x00000005ff0d7e24 */ /* 0x000fce000f8e00ff */
.L_x_31:
[----:B------:R-:W-:-:S13]  /*2270*/  ISETP.NE.AND P1, PT, R144, 0x3, PT ;  /* 0x000000039000780c */ /* 0x000fda0003f25270 */
[----:B------:R-:W-:Y:S05]  /*2280*/  @!P1 BRA `(.L_x_24) ;  /* 0x0000000000049947 */ /* 0x000fea0003800000 */
[----:B------:R-:W-:Y:S01]  /*2290*/  BPT.TRAP 0x1 ;  /* 0x000000040000795c */ /* 0x000fe20000300000 */
.L_x_24:
[----:B------:R-:W0:Y:S01]  /*22a0*/  S2UR UR13, SR_CgaCtaId ;  /* 0x00000000000d79c3 */ /* 0x000e220000008800 */
[----:B------:R-:W-:Y:S01]  /*22b0*/  UMOV UR10, 0x400 ;  /* 0x00000400000a7882 */ /* 0x000fe20000000000 */
[----:B------:R-:W-:Y:S01]  /*22c0*/  SHF.L.U32 R14, R16, 0x1f, RZ ;  /* 0x0000001f100e7819 */ /* 0x000fe200000006ff */
[----:B0-----:R-:W-:-:S04]  /*22d0*/  ULEA UR10, UR13, UR10, 0x18 ;  /* 0x0000000a0d0a7291 */ /* 0x001fc8000f8ec03f */
[----:B------:R-:W-:-:S09]  /*22e0*/  ULEA UR13, UR12, UR10, 0x3 ;  /* 0x0000000a0c0d7291 */ /* 0x000fd2000f8e183f */
[----:B------:R0:W1:Y:S01]  /*22f0*/  SYNCS.PHASECHK.TRANS64.TRYWAIT P0, [UR13], R14 ;  /* 0x0000000eff0075a7 */ /* 0x000062000800014d */
[----:B------:R-:W-:Y:S05]  /*2300*/  @!P1 BRA `(.L_x_25) ;  /* 0x0000000000049947 */ /* 0x000fea0003800000 */
[----:B------:R-:W-:Y:S01]  /*2310*/  BPT.TRAP 0x1 ;  /* 0x000000040000795c */ /* 0x000fe20000300000 */
.L_x_25:
[----:B-1----:R-:W-:Y:S05]  /*2320*/  @P0 BRA `(.L_x_26) ;  /* 0x0000000000080947 */ /* 0x002fea0003800000 */
[----:B------:R-:W1:Y:S02]  /*2330*/  SYNCS.PHASECHK.TRANS64.TRYWAIT P0, [UR13], R14 ;  /* 0x0000000eff0075a7 */ /* 0x000e64000800014d */
[----:B-1----:R-:W-:Y:S05]  /*2340*/  @!P0 BRA `(.L_x_27) ;  /* 0x0000007400a48947 */ /* 0x002fea0003800000 */
.L_x_26:
[----:B------:R-:W-:Y:S01]  /*2350*/  UIADD3 UR13, UR10, 0x28100, URZ ;  /* 0x000281000a0d7890 */ /* 0x000fe2000fffe03f */
[----:B------:R-:W-:Y:S01]  /*2360*/  WARPGROUP.ARRIVE ;  /* 0x00000000000079c5 */ /* 0x000fe20000000000 */
[----:B------:R-:W-:Y:S02]  /*2370*/  UISETP.NE.AND UP0, UPT, UR7, URZ, UPT ;  /* 0x0000003f0700728c */ /* 0x000fe4000bf05270 */
[----:B------:R-:W-:Y:S02]  /*2380*/  USHF.R.U32.HI UR13, URZ, 0x4, UR13 ;  /* 0x000000043f0d7899 */ /* 0x000fe4000801160d */
[----:B------:R-:W-:Y:S02]  /*2390*/  USEL UR8, UR8, URZ, !UP0 ;  /* 0x0000003f08087287 */ /* 0x000fe4000c000000 */
[----:B------:R-:W-:Y:S02]  /*23a0*/  ULOP3.LUT UR13, UR13, 0x3fff, URZ, 0xc0, !UPT ;  /* 0x00003fff0d0d7892 */ /* 0x000fe4000f8ec03f */
[----:B------:R-:W-:-:S02]  /*23b0*/  ULOP3.LUT UR7, UR11, 0x10000, URZ, 0xfc, !UPT ;  /* 0x000100000b077892 */ /* 0x000fc4000f8efc3f */
[----:B------:R-:W-:Y:S02]  /*23c0*/  ULOP3.LUT UR13, UR13, 0x10000, URZ, 0xfc, !UPT ;  /* 0x000100000d0d7892 */ /* 0x000fe4000f8efc3f */
[----:B------:R-:W-:Y:S02]  /*23d0*/  UISETP.NE.U32.AND UP0, UPT, UR8, URZ, UPT ;  /* 0x0000003f0800728c */ /* 0x000fe4000bf05070 */
[----:B------:R-:W-:Y:S02]  /*23e0*/  ULEA UR8, UR12, UR7, 0xb ;  /* 0x000000070c087291 */ /* 0x000fe4000f8e583f */
[----:B------:R-:W-:Y:S02]  /*23f0*/  ULEA UR7, UR12, UR13, 0x9 ;  /* 0x0000000d0c077291 */ /* 0x000fe4000f8e483f */
[----:B------:R-:W-:Y:S01]  /*2400*/  UIADD3 UR13, UR8, 0x400, URZ ;  /* 0x00000400080d7890 */ /* 0x000fe2000fffe03f */
[----:B------:R-:W-:Y:S02]  /*2410*/  UMOV UR17, 0x40000040 ;  /* 0x4000004000117882 */ /* 0x000fe40000000000 */
[----:B------:R-:W-:Y:S01]  /*2420*/  UMOV UR16, UR8 ;  /* 0x0000000800107c82 */ /* 0x000fe20008000000 */
[----:B------:R-:W-:Y:S01]  /*2430*/  UMOV UR19, 0x40000040 ;  /* 0x4000004000137882 */ /* 0x000fe20000000000 */
[----:B------:R-:W-:Y:S01]  /*2440*/  UMOV UR18, UR7 ;  /* 0x0000000700127c82 */ /* 0x000fe20008000000 */
[----:B------:R-:W-:Y:S01]  /*2450*/  UIADD3 UR6, UR6, 0x4, URZ ;  /* 0x0000000406067890 */ /* 0x000fe2000fffe03f */
[----:B------:R-:W-:Y:S01]  /*2460*/  QGMMA.64x64x32.F32.E4M3.E4M3 R56, gdesc[UR16], R56, UP0 ;  /* 0x00e00000103879f3 */ /* 0x000fe2000bf00838 */
[----:B------:R-:W-:Y:S01]  /*2470*/  UMOV UR16, UR13 ;  /* 0x0000000d00107c82 */ /* 0x000fe20008000000 */
[----:B------:R-:W-:Y:S01]  /*2480*/  UMOV UR17, 0x40000040 ;  /* 0x4000004000117882 */ /* 0x000fe20000000000 */
[----:B------:R-:W-:Y:S01]  /*2490*/  UIADD3 UR13, UR8, 0x402, URZ ;  /* 0x00000402080d7890 */ /* 0x000fe2000fffe03f */
[----:B------:R-:W-:Y:S01]  /*24a0*/  QGMMA.64x64x32.F32.E4M3.E4M3 R24, gdesc[UR16], R24, UP0 ;  /* 0x00e00000101879f3 */ /* 0x000fe2000bf00818 */
[----:B------:R-:W-:-:S02]  /*24b0*/  UIADD3 UR16, UR8, 0x2, URZ ;  /* 0x0000000208107890 */ /* 0x000fc4000fffe03f */
[----:B------:R-:W-:Y:S01]  /*24c0*/  UIADD3 UR18, UR7, 0x2, URZ ;  /* 0x0000000207127890 */ /* 0x000fe2000fffe03f */
[----:B------:R-:W-:Y:S01]  /*24d0*/  UMOV UR17, 0x40000040 ;  /* 0x4000004000117882 */ /* 0x000fe20000000000 */
[----:B------:R-:W-:Y:S01]  /*24e0*/  UMOV UR19, 0x40000040 ;  /* 0x4000004000137882 */ /* 0x000fe20000000000 */
[----:B------:R-:W-:-:S06]  /*24f0*/  UISETP.NE.AND UP0, UPT, UR6, UR14, UPT ;  /* 0x0000000e0600728c */ /* 0x000fcc000bf05270 */
[----:B------:R-:W-:Y:S01]  /*2500*/  QGMMA.64x64x32.F32.E4M3.E4M3 R56, gdesc[UR16], R56 ;  /* 0x00e00000103879f3 */ /* 0x000fe20008700838 */
[----:B------:R-:W-:Y:S01]  /*2510*/  UMOV UR16, UR13 ;  /* 0x0000000d00107c82 */ /* 0x000fe20008000000 */
[----:B------:R-:W-:Y:S01]  /*2520*/  UMOV UR17, 0x40000040 ;  /* 0x4000004000117882 */ /* 0x000fe20000000000 */
[----:B------:R-:W-:Y:S01]  /*2530*/  UIADD3 UR13, UR8, 0x404, URZ ;  /* 0x00000404080d7890 */ /* 0x000fe2000fffe03f */
[----:B------:R-:W-:Y:S01]  /*2540*/  QGMMA.64x64x32.F32.E4M3.E4M3 R24, gdesc[UR16], R24 ;  /* 0x00e00000101879f3 */ /* 0x000fe20008700818 */
[----:B------:R-:W-:Y:S02]  /*2550*/  UIADD3 UR16, UR8, 0x4, URZ ;  /* 0x0000000408107890 */ /* 0x000fe4000fffe03f */
[----:B------:R-:W-:Y:S01]  /*2560*/  UIADD3 UR18, UR7, 0x4, URZ ;  /* 0x0000000407127890 */ /* 0x000fe2000fffe03f */
[----:B------:R-:W-:Y:S01]  /*2570*/  UMOV UR17, 0x40000040 ;  /* 0x4000004000117882 */ /* 0x000fe20000000000 */
[----:B------:R-:W-:-:S07]  /*2580*/  UMOV UR19, 0x40000040 ;  /* 0x4000004000137882 */ /* 0x000fce0000000000 */
[----:B------:R-:W-:Y:S01]  /*2590*/  QGMMA.64x64x32.F32.E4M3.E4M3 R56, gdesc[UR16], R56 ;  /* 0x00e00000103879f3 */ /* 0x000fe20008700838 */
[----:B------:R-:W-:Y:S01]  /*25a0*/  UMOV UR16, UR13 ;  /* 0x0000000d00107c82 */ /* 0x000fe20008000000 */
[----:B------:R-:W-:Y:S02]  /*25b0*/  UMOV UR17, 0x40000040 ;  /* 0x4000004000117882 */ /* 0x000fe40000000000 */
[----:B------:R-:W-:Y:S01]  /*25c0*/  QGMMA.64x64x32.F32.E4M3.E4M3 R24, gdesc[UR16], R24 ;  /* 0x00e00000101879f3 */ /* 0x000fe20008700818 */
[----:B------:R-:W-:Y:S02]  /*25d0*/  UIADD3 UR16, UR8, 0x6, URZ ;  /* 0x0000000608107890 */ /* 0x000fe4000fffe03f */
[----:B------:R-:W-:Y:S02]  /*25e0*/  UIADD3 UR18, UR7, 0x6, URZ ;  /* 0x0000000607127890 */ /* 0x000fe4000fffe03f */
[----:B------:R-:W-:Y:S01]  /*25f0*/  UIADD3 UR8, UR8, 0x406, URZ ;  /* 0x0000040608087890 */ /* 0x000fe2000fffe03f */
[----:B------:R-:W-:Y:S01]  /*2600*/  UMOV UR17, 0x40000040 ;  /* 0x4000004000117882 */ /* 0x000fe20000000000 */
[----:B------:R-:W-:Y:S01]  /*2610*/  UMOV UR19, 0x40000040 ;  /* 0x4000004000137882 */ /* 0x000fe20000000000 */
[----:B------:R-:W-:-:S06]  /*2620*/  USEL UR7, URZ, 0x1, UP0 ;  /* 0x000000013f077887 */ /* 0x000fcc0008000000 */
[----:B------:R-:W-:Y:S01]  /*2630*/  ISETP.NE.AND P0, PT, RZ, UR7, PT ;  /* 0x00000007ff007c0c */ /* 0x000fe2000bf05270 */
[----:B------:R-:W-:Y:S01]  /*2640*/  QGMMA.64x64x32.F32.E4M3.E4M3 R56, gdesc[UR16], R56 ;  /* 0x00e00000103879f3 */ /* 0x000fe20008700838 */
[----:B------:R-:W-:Y:S01]  /*2650*/  UMOV UR16, UR8 ;  /* 0x0000000800107c82 */ /* 0x000fe20008000000 */
[----:B------:R-:W-:Y:S02]  /*2660*/  UMOV UR17, 0x40000040 ;  /* 0x4000004000117882 */ /* 0x000fe40000000000 */
[----:B------:R-:W-:Y:S03]  /*2670*/  QGMMA.64x64x32.F32.E4M3.E4M3 R24, gdesc[UR16], R24, gsb0 ;  /* 0x00e00000101879f3 */ /* 0x000fe60008000818 */
[----:B------:R-:W-:-:S05]  /*2680*/  WARPGROUP.DEPBAR.LE gsb0, 0x1 ;  /* 0x00008000000079c5 */ /* 0x000fca0000010100 */
[----:B------:R-:W-:Y:S05]  /*2690*/  @!P0 BRA `(.L_x_28) ;  /* 0x0000000400088947 */ /* 0x000fea0003800000 */
[----:B------:R-:W-:Y:S02]  /*26a0*/  WARPGROUP.DEPBAR.LE gsb0, 0x0 ;  /* 0x00008000000079c5 */ /* 0x000fe40000010000 */
[----:B------:R-:W-:-:S01]  /*26b0*/  FADD R147, R56, R147 ;  /* 0x0000009338937221 */ /* 0x000fc20000000000 */
[----:B------:R-:W-:Y:S01]  /*26c0*/  FADD R142, R57, R142 ;  /* 0x0000008e398e7221 */ /* 0x000fe20000000000 */
        /* <DEDUP_REMOVED lines=62> */
[----:B------:R-:W-:-:S06]  /*2ab0*/  UMOV UR6, URZ ;  /* 0x0000003f00067c82 */ /* 0x000fcc0008000000 */
.L_x_28:
[----:B------:R-:W-:Y:S05]  /*2ac0*/  @!P1 BRA `(.L_x_29) ;  /* 0x0000000000049947 */ /* 0x000fea0003800000 */
[----:B------:R-:W-:Y:S01]  /*2ad0*/  BPT.TRAP 0x1 ;  /* 0x000000040000795c */ /* 0x000fe20000300000 */
.L_x_29:
[----:B------:R-:W-:-:S13]  /*2ae0*/  ISETP.NE.AND P0, PT, R6, RZ, PT ;  /* 0x000000ff0600720c */ /* 0x000fda0003f05270 */
[----:B01----:R-:W-:-:S05]  /*2af0*/  @P0 LEA R14, R13, UR10, 0x3 ;  /* 0x0000000a0d0e0c11 */ /* 0x003fca000f8e18ff */
[----:B------:R-:W-:-:S05]  /*2b00*/  @P0 VIADD R14, R14, 0x28 ;  /* 0x000000280e0e0836 */ /* 0x000fca0000000000 */
[----:B------:R-:W-:-:S04]  /*2b10*/  @P0 PRMT R14, R5, 0x654, R14 ;  /* 0x00000654050e0816 */ /* 0x000fc8000000000e */
[----:B------:R0:W-:Y:S01]  /*2b20*/  @P0 SYNCS.ARRIVE.TRANS64.RED.A1T0 RZ, [R14+URZ], RZ ;  /* 0x000000ff0eff09a7 */ /* 0x0001e2000810043f */
[----:B------:R-:W-:-:S13]  /*2b30*/  ISETP.GT.U32.AND P0, PT, R4, 0x1, PT ;  /* 0x000000010400780c */ /* 0x000fda0003f04070 */
[----:B0-----:R-:W-:Y:S05]  /*2b40*/  @P0 BRA `(.L_x_30) ;  /* 0x0000000000040947 */ /* 0x001fea0003800000 */
[----:B------:R-:W-:Y:S01]  /*2b50*/  BPT.TRAP 0x1 ;  /* 0x000000040000795c */ /* 0x000fe20000300000 */
.L_x_30:
[----:B------:R-:W-:Y:S01]  /*2b60*/  UIADD3 UR12, UR12, 0x1, URZ ;  /* 0x000000010c0c7890 */ /* 0x000fe2000fffe03f */
[C---:B------:R-:W-:Y:S01]  /*2b70*/  ISETP.GT.AND P1, PT, R12.reuse, 0x1, PT ;  /* 0x000000010c00780c */ /* 0x040fe20003f24270 */
[----:B------:R-:W-:Y:S02]  /*2b80*/  VIADD R13, R13, 0x1 ;  /* 0x000000010d0d7836 */ /* 0x000fe40000000000 */
[----:B------:R-:W-:Y:S01]  /*2b90*/  UISETP.NE.AND UP0, UPT, UR12, 0x5, UPT ;  /* 0x000000050c00788c */ /* 0x000fe2000bf05270 */
[----:B------:R-:W-:Y:S02]  /*2ba0*/  VIADD R12, R12, 0xffffffff ;  /* 0xffffffff0c0c7836 */ /* 0x000fe40000000000 */
[C---:B------:R-:W-:Y:S01]  /*2bb0*/  ISETP.NE.AND P0, PT, R13.reuse, 0x5, PT ;  /* 0x000000050d00780c */ /* 0x040fe20003f05270 */
[----:B------:R-:W-:Y:S02]  /*2bc0*/  USEL UR8, URZ, 0x1, UP0 ;  /* 0x000000013f087887 */ /* 0x000fe40008000000 */
[----:B------:R-:W-:Y:S01]  /*2bd0*/  USEL UR12, UR12, URZ, UP0 ;  /* 0x0000003f0c0c7287 */ /* 0x000fe20008000000 */
[----:B------:R-:W-:-:S03]  /*2be0*/  SEL R13, R13, RZ, P0 ;  /* 0x000000ff0d0d7207 */ /* 0x000fc60000000000 */
[----:B------:R-:W-:Y:S01]  /*2bf0*/  LOP3.LUT R16, R16, UR8, RZ, 0x3c, !PT ;  /* 0x0000000810107c12 */ /* 0x000fe2000f8e3cff */
[----:B------:R-:W-:Y:S01]  /*2c00*/  UMOV UR8, 0x1 ;  /* 0x0000000100087882 */ /* 0x000fe20000000000 */
[----:B------:R-:W-:Y:S06]  /*2c10*/  @P1 BRA `(.L_x_31) ;  /* 0xfffffff400941947 */ /* 0x000fec000383ffff */
.L_x_23:
[----:B------:R-:W-:Y:S01]  /*2c20*/  UISETP.NE.AND UP0, UPT, UR6, URZ, UPT ;  /* 0x0000003f0600728c */ /* 0x000fe2000bf05270 */
[----:B01----:R-:W0:Y:S03]  /*2c30*/  LDC R12, c[0x0][0x28c] ;  /* 0x0000a300ff0c7b82 */ /* 0x003e260000000800 */
[----:B------:R-:W-:-:S06]  /*2c40*/  USEL UR6, URZ, 0x1, !UP0 ;  /* 0x000000013f067887 */ /* 0x000fcc000c000000 */
[----:B------:R-:W-:Y:S02]  /*2c50*/  ISETP.NE.AND P0, PT, RZ, UR6, PT ;  /* 0x00000006ff007c0c */ /* 0x000fe4000bf05270 */
[----:B0-----:R-:W-:-:S11]  /*2c60*/  ISETP.GE.AND P1, PT, R12, 0x1, PT ;  /* 0x000000010c00780c */ /* 0x001fd60003f26270 */
[----:B------:R-:W-:Y:S05]  /*2c70*/  @!P0 BRA `(.L_x_32) ;  /* 0x0000000400048947 */ /* 0x000fea0003800000 */
[----:B------:R-:W-:Y:S02]  /*2c80*/  WARPGROUP.DEPBAR.LE gsb0, 0x0 ;  /* 0x00008000000079c5 */ /* 0x000fe40000010000 */
[----:B------:R-:W-:Y:S01]  /*2c90*/  FADD R147, R56, R147 ;  /* 0x0000009338937221 */ /* 0x000fe20000000000 */
        /* <DEDUP_REMOVED lines=62> */
[----:B------:R-:W-:-:S07]  /*3080*/  FADD R20, R20, R55 ;  /* 0x0000003714147221 */ /* 0x000fce0000000000 */
.L_x_32:
[----:B------:R-:W-:Y:S02]  /*3090*/  WARPGROUP.DEPBAR.LE gsb0, 0x0 ;  /* 0x00008000000079c5 */ /* 0x000fe40000010000 */
[----:B------:R-:W-:Y:S05]  /*30a0*/  @!P1 BRA `(.L_x_33) ;  /* 0x0000000000549947 */ /* 0x000fea0003800000 */
[----:B------:R-:W-:-:S13]  /*30b0*/  ISETP.NE.AND P0, PT, R144, 0x3, PT ;  /* 0x000000039000780c */ /* 0x000fda0003f05270 */
[----:B------:R-:W-:Y:S05]  /*30c0*/  @!P0 BRA `(.L_x_34) ;  /* 0x0000000000048947 */ /* 0x000fea0003800000 */
[----:B------:R-:W-:Y:S01]  /*30d0*/  BPT.TRAP 0x1 ;  /* 0x000000040000795c */ /* 0x000fe20000300000 */
.L_x_34:
[----:B------:R-:W-:Y:S01]  /*30e0*/  ISETP.NE.AND P0, PT, R6, RZ, PT ;  /* 0x000000ff0600720c */ /* 0x000fe20003f05270 */
[----:B------:R-:W-:Y:S01]  /*30f0*/  BSSY B0, `(.L_x_35) ;  /* 0x000000e000007945 */ /* 0x000fe20003800000 */
[----:B------:R-:W-:-:S11]  /*3100*/  ISETP.GT.U32.AND P1, PT, R4, 0x1, PT ;  /* 0x000000010400780c */ /* 0x000fd60003f24070 */
[----:B------:R-:W-:Y:S05]  /*3110*/  @!P0 BRA `(.L_x_36) ;  /* 0x00000000002c8947 */ /* 0x000fea0003800000 */
[----:B------:R-:W-:-:S04]  /*3120*/  UISETP.LT.AND UP0, UPT, UR9, 0x1, UPT ;  /* 0x000000010900788c */ /* 0x000fc8000bf01270 */
[----:B------:R-:W-:-:S04]  /*3130*/  USEL UR8, UR9, 0x1, UP0 ;  /* 0x0000000109087887 */ /* 0x000fc80008000000 */
[----:B------:R-:W-:-:S04]  /*3140*/  UIADD3 UR8, UR5, UR9, -UR8 ;  /* 0x0000000905087290 */ /* 0x000fc8000fffe808 */
[----:B------:R-:W-:-:S04]  /*3150*/  UIMAD.WIDE.U32 UR6, UR8, -0x33333333, URZ ;  /* 0xcccccccd080678a5 */ /* 0x000fc8000f8e003f */
[----:B------:R-:W-:-:S04]  /*3160*/  USHF.R.U32.HI UR6, URZ, 0x2, UR7 ;  /* 0x000000023f067899 */ /* 0x000fc80008011607 */
[----:B------:R-:W-:-:S04]  /*3170*/  UIMAD UR8, UR6, -0x5, UR8 ;  /* 0xfffffffb060878a4 */ /* 0x000fc8000f8e0208 */
[----:B------:R-:W-:-:S04]  /*3180*/  ULEA UR8, UR8, UR10, 0x3 ;  /* 0x0000000a08087291 */ /* 0x000fc8000f8e183f */
[----:B------:R-:W-:-:S06]  /*3190*/  UIADD3 UR8, UR8, 0x28, URZ ;  /* 0x0000002808087890 */ /* 0x000fcc000fffe03f */
[----:B------:R-:W-:-:S05]  /*31a0*/  IMAD.U32 R12, RZ, RZ, UR8 ;  /* 0x00000008ff0c7e24 */ /* 0x000fca000f8e00ff */
[----:B------:R-:W-:-:S04]  /*31b0*/  PRMT R12, R5, 0x654, R12 ;  /* 0x00000654050c7816 */ /* 0x000fc8000000000c */
[----:B------:R0:W-:Y:S03]  /*31c0*/  SYNCS.ARRIVE.TRANS64.RED.A1T0 RZ, [R12+URZ], RZ ;  /* 0x000000ff0cff79a7 */ /* 0x0001e6000810043f */
.L_x_36:
[----:B------:R-:W-:Y:S05]  /*31d0*/  BSYNC B0 ;  /* 0x0000000000007941 */ /* 0x000fea0003800000 */
.L_x_35:
[----:B------:R-:W-:Y:S05]  /*31e0*/  @P1 BRA `(.L_x_33) ;  /* 0x0000000000041947 */ /* 0x000fea0003800000 */
[----:B------:R-:W-:Y:S01]  /*31f0*/  BPT.TRAP 0x1 ;  /* 0x000000040000795c */ /* 0x000fe20000300000 */
.L_x_33:
[----:B------:R-:W1:Y:S01]  /*3200*/  LDC R16, c[0x0][0x288] ;  /* 0x0000a200ff107b82 */ /* 0x000e620000000800 */
[----:B------:R-:W-:Y:S01]  /*3210*/  IMAD.SHL.U32 R33, R11, 0x40, RZ ;  /* 0x000000400b217824 */ /* 0x000fe200078e00ff */
[--C-:B0-----:R-:W-:Y:S01]  /*3220*/  SHF.R.U32.HI R12, RZ, 0x2, R0.reuse ;  /* 0x00000002ff0c7819 */ /* 0x101fe20000011600 */
[----:B------:R-:W-:Y:S01]  /*3230*/  UIADD3 UR5, UR9, UR5, URZ ;  /* 0x0000000509057290 */ /* 0x000fe2000fffe03f */
[----:B------:R-:W-:Y:S01]  /*3240*/  LOP3.LUT R14, R0, 0x60, RZ, 0xc0, !PT ;  /* 0x00000060000e7812 */ /* 0x000fe200078ec0ff */
[----:B------:R-:W-:Y:S01]  /*3250*/  IMAD.SHL.U32 R34, R10, 0x100, RZ ;  /* 0x000001000a227824 */ /* 0x000fe200078e00ff */
[----:B------:R-:W-:Y:S01]  /*3260*/  SHF.R.U32.HI R15, RZ, 0x7, R0 ;  /* 0x00000007ff0f7819 */ /* 0x000fe20000011600 */
[----:B------:R-:W-:Y:S01]  /*3270*/  UISETP.GT.U32.AND UP0, UPT, UR5, 0x4, UPT ;  /* 0x000000040500788c */ /* 0x000fe2000bf04070 */
[----:B------:R-:W-:Y:S01]  /*3280*/  LOP3.LUT R13, R12, 0x7, RZ, 0xc0, !PT ;  /* 0x000000070c0d7812 */ /* 0x000fe200078ec0ff */
[C---:B------:R-:W-:Y:S01]  /*3290*/  IMAD.SHL.U32 R26, R0.reuse, 0x2, RZ ;  /* 0x00000002001a7824 */ /* 0x040fe200078e00ff */
[----:B------:R-:W-:Y:S01]  /*32a0*/  SHF.R.U32.HI R14, RZ, 0x1, R14 ;  /* 0x00000001ff0e7819 */ /* 0x000fe2000001160e */
[----:B------:R-:W-:Y:S01]  /*32b0*/  ULDC UR12, c[0x0][0x284] ;  /* 0x0000a100000c7ab9 */ /* 0x000fe20000000800 */
[----:B------:R-:W-:Y:S01]  /*32c0*/  LOP3.LUT R12, R15, 0x1, RZ, 0xc0, !PT ;  /* 0x000000010f0c7812 */ /* 0x000fe200078ec0ff */
[----:B------:R-:W-:Y:S01]  /*32d0*/  UISETP.LT.U32.AND UP0, UPT, UR9, 0x5, UP0 ;  /* 0x000000050900788c */ /* 0x000fe20008701070 */
[----:B------:R-:W-:Y:S01]  /*32e0*/  IADD3 R17, RZ, -R14, -R13 ;  /* 0x8000000eff117210 */ /* 0x000fe20007ffe80d */
[----:B------:R-:W-:Y:S01]  /*32f0*/  UISETP.GE.U32.AND UP1, UPT, UR9, 0x5, UPT ;  /* 0x000000050900788c */ /* 0x000fe2000bf26070 */
[----:B------:R-:W-:Y:S01]  /*3300*/  LOP3.LUT R15, R0, 0x3, RZ, 0xc0, !PT ;  /* 0x00000003000f7812 */ /* 0x000fe200078ec0ff */
[C---:B------:R-:W-:Y:S01]  /*3310*/  IMAD.SHL.U32 R24, R12.reuse, 0x40, RZ ;  /* 0x000000400c187824 */ /* 0x040fe200078e00ff */
[----:B------:R-:W-:Y:S01]  /*3320*/  SHF.R.S32.HI R29, RZ, 0x1f, R7 ;  /* 0x0000001fff1d7819 */ /* 0x000fe20000011407 */
[----:B------:R-:W-:Y:S01]  /*3330*/  UIMAD.WIDE.U32 UR6, UR5, -0x33333333, URZ ;  /* 0xcccccccd050678a5 */ /* 0x000fe2000f8e003f */
[C---:B------:R-:W-:Y:S01]  /*3340*/  LOP3.LUT R26, R33.reuse, 0x6, R26, 0xf8, !PT ;  /* 0x00000006211a7812 */ /* 0x040fe200078ef81a */
[----:B------:R-:W-:Y:S01]  /*3350*/  USEL UR8, URZ, 0x1, !UP0 ;  /* 0x000000013f087887 */ /* 0x000fe2000c000000 */
[----:B------:R-:W-:Y:S01]  /*3360*/  IMAD R17, R12, -0x40, R17 ;  /* 0xffffffc00c117824 */ /* 0x000fe200078e0211 */
[----:B------:R-:W-:Y:S01]  /*3370*/  ULDC.64 UR10, c[0x0][0x5d0] ;  /* 0x00017400000a7ab9 */ /* 0x000fe20000000a00 */
[----:B-1----:R-:W-:Y:S01]  /*3380*/  ISETP.GE.AND P0, PT, R33, R16, PT ;  /* 0x000000102100720c */ /* 0x002fe20003f06270 */
[----:B------:R-:W-:Y:S01]  /*3390*/  IMAD R12, R15, -0x2, R16 ;  /* 0xfffffffe0f0c7824 */ /* 0x000fe200078e0210 */
[----:B------:R-:W-:Y:S01]  /*33a0*/  SHF.R.S32.HI R27, RZ, 0x1f, R26 ;  /* 0x0000001fff1b7819 */ /* 0x000fe2000001141a */
[----:B------:R-:W-:Y:S01]  /*33b0*/  IMAD R16, R29, UR10, RZ ;  /* 0x0000000a1d107c24 */ /* 0x000fe2000f8e02ff */
[----:B------:R-:W-:Y:S01]  /*33c0*/  ISETP.GE.OR P0, PT, R34, UR12, P0 ;  /* 0x0000000c22007c0c */ /* 0x000fe20008706670 */
[----:B------:R-:W-:Y:S01]  /*33d0*/  USHF.R.U32.HI UR6, URZ, 0x2, UR7 ;  /* 0x000000023f067899 */ /* 0x000fe20008011607 */
[----:B------:R-:W-:Y:S01]  /*33e0*/  LOP3.LUT R35, R24, 0x40, R13, 0xe2, !PT ;  /* 0x0000004018237812 */ /* 0x000fe200078ee20d */
[----:B------:R-:W-:Y:S01]  /*33f0*/  ULOP3.LUT UR4, UR4, UR8, URZ, 0x3c, !UPT ;  /* 0x0000000804047292 */ /* 0x000fe2000f8e3c3f */
[----:B------:R-:W-:Y:S01]  /*3400*/  IMAD.WIDE R24, R10, 0x100, RZ ;  /* 0x000001000a187825 */ /* 0x000fe200078e02ff */
[----:B------:R-:W-:Y:S01]  /*3410*/  UIMAD UR5, UR6, -0x5, UR5 ;  /* 0xfffffffb060578a4 */ /* 0x000fe2000f8e0205 */
[----:B------:R-:W-:Y:S01]  /*3420*/  IADD3 R34, -R34, UR12, R17 ;  /* 0x0000000c22227c10 */ /* 0x000fe2000fffe111 */
[----:B------:R-:W-:Y:S01]  /*3430*/  @UP1 ULOP3.LUT UR4, UR4, 0x1, UR6, 0x78, !UPT ;  /* 0x0000000104041892 */ /* 0x000fe2000f8e7806 */
[C---:B------:R-:W-:Y:S01]  /*3440*/  IMAD R13, R7.reuse, UR11, R16 ;  /* 0x0000000b070d7c24 */ /* 0x040fe2000f8e0210 */
[----:B------:R-:W-:Y:S01]  /*3450*/  LOP3.LUT R35, R24, R35, R14, 0xfe, !PT ;  /* 0x0000002318237212 */ /* 0x000fe200078efe0e */
[----:B------:R-:W-:-:S04]  /*3460*/  IMAD.WIDE.U32 R10, R7, UR10, R26 ;  /* 0x0000000a070a7c25 */ /* 0x000fc8000f8e001a */
[----:B------:R-:W-:Y:S02]  /*3470*/  IMAD.IADD R11, R11, 0x1, R13 ;  /* 0x000000010b0b7824 */ /* 0x000fe400078e020d */
[----:B------:R-:W-:Y:S02]  /*3480*/  IMAD.IADD R33, R12, 0x1, -R33 ;  /* 0x000000010c217824 */ /* 0x000fe400078e0a21 */
[----:B------:R-:W-:Y:S01]  /*3490*/  IMAD.MOV.U32 R32, RZ, RZ, -0x1 ;  /* 0xffffffffff207424 */ /* 0x000fe200078e00ff */
[----:B------:R-:W-:Y:S06]  /*34a0*/  @P0 BRA `(.L_x_37) ;  /* 0x0000004800040947 */ /* 0x000fec0003800000 */
[----:B------:R-:W0:Y:S01]  /*34b0*/  LDC.64 R30, c[0x0][0x5c8] ;  /* 0x00017200ff1e7b82 */ /* 0x000e220000000a00 */
[----:B------:R-:W-:Y:S01]  /*34c0*/  ULDC.64 UR6, c[0x0][0x5c0] ;  /* 0x0001700000067ab9 */ /* 0x000fe20000000a00 */
[----:B------:R-:W-:Y:S01]  /*34d0*/  BSSY B0, `(.L_x_37) ;  /* 0x000047e000007945 */ /* 0x000fe20003800000 */
[-C--:B0-----:R-:W-:Y:S02]  /*34e0*/  IMAD R12, R25, R30.reuse, RZ ;  /* 0x0000001e190c7224 */ /* 0x081fe400078e02ff */
[----:B------:R-:W-:-:S04]  /*34f0*/  IMAD.WIDE.U32 R10, R35, R30, R10 ;  /* 0x0000001e230a7225 */ /* 0x000fc800078e000a */
[----:B------:R-:W-:Y:S01]  /*3500*/  IMAD R15, R35, R31, R12 ;  /* 0x0000001f230f7224 */ /* 0x000fe200078e020c */
[----:B------:R-:W-:Y:S01]  /*3510*/  IADD3 R16, P4, R10, UR6, RZ ;  /* 0x000000060a107c10 */ /* 0x000fe2000ff9e0ff */
[C---:B------:R-:W-:Y:S01]  /*3520*/  IMAD.SHL.U32 R13, R30.reuse, 0x80, RZ ;  /* 0x000000801e0d7824 */ /* 0x040fe200078e00ff */
[C---:B------:R-:W-:Y:S01]  /*3530*/  LEA R28, P2, R30.reuse, R10, 0x3 ;  /* 0x0000000a1e1c7211 */ /* 0x040fe200078418ff */
[----:B------:R-:W-:Y:S01]  /*3540*/  IMAD.IADD R36, R11, 0x1, R15 ;  /* 0x000000010b247824 */ /* 0x000fe200078e020f */
[----:B------:R-:W-:Y:S02]  /*3550*/  SHF.L.U64.HI R11, R30, 0x7, R31 ;  /* 0x000000071e0b7819 */ /* 0x000fe4000001021f */
[----:B------:R-:W-:Y:S02]  /*3560*/  IADD3 R12, P1, P0, R10, UR6, R13 ;  /* 0x000000060a0c7c10 */ /* 0x000fe4000f83e00d */
[----:B------:R-:W-:Y:S02]  /*3570*/  IADD3.X R17, R36, UR7, RZ, P4, !PT ;  /* 0x0000000724117c10 */ /* 0x000fe4000a7fe4ff */
[----:B---3-5:R-:W-:-:S02]  /*3580*/  FSETP.NEU.AND P4, PT, R9, RZ, PT ;  /* 0x000000ff0900720b */ /* 0x028fc40003f8d000 */
[----:B------:R-:W-:Y:S02]  /*3590*/  LEA.HI.X R30, R30, R36, R31, 0x3, P2 ;  /* 0x000000241e1e7211 */ /* 0x000fe400010f1c1f */
[C---:B------:R-:W-:Y:S02]  /*35a0*/  IADD3 R14, P2, R28.reuse, UR6, RZ ;  /* 0x000000061c0e7c10 */ /* 0x040fe4000ff5e0ff */
[----:B------:R-:W-:Y:S02]  /*35b0*/  IADD3 R10, P5, P6, R28, UR6, R13 ;  /* 0x000000061c0a7c10 */ /* 0x000fe4000febe00d */
[--C-:B------:R-:W-:Y:S02]  /*35c0*/  IADD3.X R13, R36, UR7, R11.reuse, P1, P0 ;  /* 0x00000007240d7c10 */ /* 0x100fe40008fe040b */
[C---:B------:R-:W-:Y:S02]  /*35d0*/  IADD3.X R15, R30.reuse, UR7, RZ, P2, !PT ;  /* 0x000000071e0f7c10 */ /* 0x040fe400097fe4ff */
[----:B------:R-:W-:Y:S01]  /*35e0*/  IADD3.X R11, R30, UR7, R11, P5, P6 ;  /* 0x000000071e0b7c10 */ /* 0x000fe2000afec40b */
[----:B------:R-:W-:Y:S06]  /*35f0*/  @!P4 BRA `(.L_x_38) ;  /* 0x00000034009cc947 */ /* 0x000fec0003800000 */
[----:B------:R-:W-:Y:S01]  /*3600*/  ULDC.64 UR6, c[0x0][0x5b8] ;  /* 0x00016e0000067ab9 */ /* 0x000fe20000000a00 */
[----:B------:R-:W-:Y:S01]  /*3610*/  ISETP.GE.AND P0, PT, R34, 0x1, PT ;  /* 0x000000012200780c */ /* 0x000fe20003f06270 */
[----:B------:R-:W-:Y:S01]  /*3620*/  IMAD R28, R29, UR6, RZ ;  /* 0x000000061d1c7c24 */ /* 0x000fe2000f8e02ff */
[----:B------:R-:W-:Y:S01]  /*3630*/  ULDC.64 UR10, c[0x0][0x5a8] ;  /* 0x00016a00000a7ab9 */ /* 0x000fe20000000a00 */
[----:B------:R-:W-:Y:S01]  /*3640*/  IMAD.WIDE.U32 R26, R7, UR6, R26 ;  /* 0x00000006071a7c25 */ /* 0x000fe2000f8e001a */
[----:B------:R-:W-:Y:S01]  /*3650*/  ISETP.LT.OR P4, PT, R33, 0x1, !P0 ;  /* 0x000000012100780c */ /* 0x000fe20004781670 */
[----:B------:R-:W-:Y:S02]  /*3660*/  BSSY B1, `(.L_x_39) ;  /* 0x000000c000017945 */ /* 0x000fe40003800000 */
[----:B------:R-:W-:Y:S01]  /*3670*/  IMAD R7, R7, UR7, R28 ;  /* 0x0000000707077c24 */ /* 0x000fe2000f8e021c */
[----:B------:R-:W-:Y:S02]  /*3680*/  ULDC.64 UR6, c[0x0][0x5b0] ;  /* 0x00016c0000067ab9 */ /* 0x000fe40000000a00 */
[----:B------:R-:W-:-:S02]  /*3690*/  IMAD R30, R25, UR6, RZ ;  /* 0x00000006191e7c24 */ /* 0x000fc4000f8e02ff */
[----:B------:R-:W-:Y:S02]  /*36a0*/  IMAD.IADD R27, R27, 0x1, R7 ;  /* 0x000000011b1b7824 */ /* 0x000fe400078e0207 */
[C---:B------:R-:W-:Y:S02]  /*36b0*/  IMAD R7, R35.reuse, UR7, R30 ;  /* 0x0000000723077c24 */ /* 0x040fe4000f8e021e */
[----:B------:R-:W-:-:S03]  /*36c0*/  IMAD.WIDE.U32 R28, R35, UR6, R26 ;  /* 0x00000006231c7c25 */ /* 0x000fc6000f8e001a */
[----:B------:R-:W-:-:S04]  /*36d0*/  IADD3 R28, P1, R28, UR10, RZ ;  /* 0x0000000a1c1c7c10 */ /* 0x000fc8000ff3e0ff */
[--C-:B------:R-:W-:Y:S02]  /*36e0*/  IADD3.X R29, R29, UR11, R7.reuse, P1, !PT ;  /* 0x0000000b1d1d7c10 */ /* 0x100fe40008ffe407 */
[----:B------:R-:W-:Y:S01]  /*36f0*/  PRMT R7, RZ, 0x7610, R7 ;  /* 0x00007610ff077816 */ /* 0x000fe20000000007 */
[----:B------:R-:W-:Y:S06]  /*3700*/  @P4 BRA `(.L_x_40) ;  /* 0x0000000000044947 */ /* 0x000fec0003800000 */
[----:B------:R0:W5:Y:S02]  /*3710*/  LDG.E.U8 R7, desc[UR20][R28.64] ;  /* 0x000000141c077981 */ /* 0x000164000c1e1100 */
.L_x_40:
[----:B------:R-:W-:Y:S05]  /*3720*/  BSYNC B1 ;  /* 0x0000000000017941 */ /* 0x000fea0003800000 */
.L_x_39:
[----:B-----5:R-:W-:Y:S01]  /*3730*/  LOP3.LUT R7, R7, 0xff, RZ, 0xc0, !PT ;  /* 0x000000ff07077812 */ /* 0x020fe200078ec0ff */
[----:B------:R-:W-:Y:S01]  /*3740*/  BSSY B1, `(.L_x_41) ;  /* 0x000000b000017945 */ /* 0x000fe20003800000 */
[----:B------:R-:W-:Y:S02]  /*3750*/  ISETP.LT.OR P2, PT, R33, 0x2, !P0 ;  /* 0x000000022100780c */ /* 0x000fe40004741670 */
[----:B------:R-:W-:-:S05]  /*3760*/  F2FP.F16.E4M3.UNPACK_B R7, R7 ;  /* 0x00000007ff07723e */ /* 0x000fca00020006ff */
[----:B------:R-:W-:Y:S01]  /*3770*/  HADD2.F32 R30, -RZ, R7.H0_H0 ;  /* 0x20000007ff1e7230 */ /* 0x000fe20000004100 */
[----:B------:R-:W-:-:S04]  /*3780*/  PRMT R7, RZ, 0x7610, R7 ;  /* 0x00007610ff077816 */ /* 0x000fc80000000007 */
[----:B------:R-:W-:-:S04]  /*3790*/  FMUL R30, R30, R9 ;  /* 0x000000091e1e7220 */ /* 0x000fc80000400000 */
[----:B--2---:R-:W-:-:S05]  /*37a0*/  FFMA R30, R147, R8, R30 ;  /* 0x00000008931e7223 */ /* 0x004fca000000001e */
[----:B------:R-:W-:-:S05]  /*37b0*/  F2FP.SATFINITE.E4M3.F32.PACK_AB_MERGE_C R31, RZ, R30, RZ ;  /* 0x0000001eff1f723e */ /* 0x000fca00048070ff */
[----:B------:R1:W-:Y:S01]  /*37c0*/  @!P4 STG.E.U8 desc[UR20][R16.64], R31 ;  /* 0x0000001f1000c986 */ /* 0x0003e2000c101114 */
[----:B------:R-:W-:Y:S05]  /*37d0*/  @P2 BRA `(.L_x_42) ;  /* 0x0000000000042947 */ /* 0x000fea0003800000 */
[----:B------:R2:W5:Y:S02]  /*37e0*/  LDG.E.U8 R7, desc[UR20][R28.64+0x1] ;  /* 0x000001141c077981 */ /* 0x000564000c1e1100 */
.L_x_42:
[----:B------:R-:W-:Y:S05]  /*37f0*/  BSYNC B1 ;  /* 0x0000000000017941 */ /* 0x000fea0003800000 */
.L_x_41:
[----:B-----5:R-:W-:Y:S01]  /*3800*/  LOP3.LUT R7, R7, 0xff, RZ, 0xc0, !PT ;  /* 0x000000ff07077812 */ /* 0x020fe200078ec0ff */
[----:B------:R-:W-:Y:S01]  /*3810*/  BSSY B1, `(.L_x_43) ;  /* 0x0000013000017945 */ /* 0x000fe20003800000 */
[----:B------:R-:W-:Y:S02]  /*3820*/  IADD3 R37, P1, R35, 0x8, RZ ;  /* 0x0000000823257810 */ /* 0x000fe40007f3e0ff */
[----:B------:R-:W-:-:S03]  /*3830*/  F2FP.F16.E4M3.UNPACK_B R7, R7 ;  /* 0x00000007ff07723e */ /* 0x000fc600020006ff */
[----:B-1----:R-:W-:Y:S01]  /*3840*/  IMAD.X R31, RZ, RZ, R25, P1 ;  /* 0x000000ffff1f7224 */ /* 0x002fe200008e0619 */
[----:B------:R-:W-:Y:S01]  /*3850*/  ISETP.GE.AND P1, PT, R34, 0x9, PT ;  /* 0x000000092200780c */ /* 0x000fe20003f26270 */
[----:B------:R-:W-:Y:S02]  /*3860*/  HADD2.F32 R30, -RZ, R7.H0_H0 ;  /* 0x20000007ff1e7230 */ /* 0x000fe40000004100 */
[----:B------:R-:W-:Y:S01]  /*3870*/  IMAD R36, R31, UR6, RZ ;  /* 0x000000061f247c24 */ /* 0x000fe2000f8e02ff */
[----:B------:R-:W-:Y:S02]  /*3880*/  ISETP.LT.OR P5, PT, R33, 0x1, !P1 ;  /* 0x000000012100780c */ /* 0x000fe40004fa1670 */
[----:B------:R-:W-:Y:S01]  /*3890*/  FMUL R7, R30, R9 ;  /* 0x000000091e077220 */ /* 0x000fe20000400000 */
[----:B------:R-:W-:-:S04]  /*38a0*/  IMAD.WIDE.U32 R30, R37, UR6, R26 ;  /* 0x00000006251e7c25 */ /* 0x000fc8000f8e001a */
[----:B------:R-:W-:Y:S01]  /*38b0*/  FFMA R7, R142, R8, R7 ;  /* 0x000000088e077223 */ /* 0x000fe20000000007 */
[----:B------:R-:W-:Y:S01]  /*38c0*/  IMAD R37, R37, UR7, R36 ;  /* 0x0000000725257c24 */ /* 0x000fe2000f8e0224 */
[----:B------:R-:W-:-:S03]  /*38d0*/  IADD3 R30, P4, R30, UR10, RZ ;  /* 0x0000000a1e1e7c10 */ /* 0x000fc6000ff9e0ff */
[----:B------:R-:W-:Y:S02]  /*38e0*/  F2FP.SATFINITE.E4M3.F32.PACK_AB_MERGE_C R39, RZ, R7, RZ ;  /* 0x00000007ff27723e */ /* 0x000fe400048070ff */
[----:B------:R-:W-:Y:S02]  /*38f0*/  IADD3.X R31, R31, UR11, R37, P4, !PT ;  /* 0x0000000b1f1f7c10 */ /* 0x000fe4000a7fe425 */
[----:B------:R-:W-:Y:S01]  /*3900*/  PRMT R7, RZ, 0x7610, R7 ;  /* 0x00007610ff077816 */ /* 0x000fe20000000007 */
[----:B------:R1:W-:Y:S01]  /*3910*/  @!P2 STG.E.U8 desc[UR20][R16.64+0x1], R39 ;  /* 0x000001271000a986 */ /* 0x0003e2000c101114 */
[----:B------:R-:W-:Y:S05]  /*3920*/  @P5 BRA `(.L_x_44) ;  /* 0x0000000000045947 */ /* 0x000fea0003800000 */
[----:B------:R3:W5:Y:S02]  /*3930*/  LDG.E.U8 R7, desc[UR20][R30.64] ;  /* 0x000000141e077981 */ /* 0x000764000c1e1100 */
.L_x_44:
[----:B------:R-:W-:Y:S05]  /*3940*/  BSYNC B1 ;  /* 0x0000000000017941 */ /* 0x000fea0003800000 */
.L_x_43:
[----:B-----5:R-:W-:Y:S01]  /*3950*/  LOP3.LUT R7, R7, 0xff, RZ, 0xc0, !PT ;  /* 0x000000ff07077812 */ /* 0x020fe200078ec0ff */
[----:B------:R-:W-:Y:S01]  /*3960*/  BSSY B1, `(.L_x_45) ;  /* 0x000000b000017945 */ /* 0x000fe20003800000 */
[----:B------:R-:W-:Y:S02]  /*3970*/  ISETP.LT.OR P2, PT, R33, 0x2, !P1 ;  /* 0x000000022100780c */ /* 0x000fe40004f41670 */
[----:B------:R-:W-:-:S05]  /*3980*/  F2FP.F16.E4M3.UNPACK_B R7, R7 ;  /* 0x00000007ff07723e */ /* 0x000fca00020006ff */
[----:B------:R-:W-:Y:S01]  /*3990*/  HADD2.F32 R36, -RZ, R7.H0_H0 ;  /* 0x20000007ff247230 */ /* 0x000fe20000004100 */
[----:B------:R-:W-:-:S04]  /*39a0*/  PRMT R7, RZ, 0x7610, R7 ;  /* 0x00007610ff077816 */ /* 0x000fc80000000007 */
[----:B------:R-:W-:-:S04]  /*39b0*/  FMUL R36, R36, R9 ;  /* 0x0000000924247220 */ /* 0x000fc80000400000 */
[----:B------:R-:W-:-:S05]  /*39c0*/  FFMA R36, R145, R8, R36 ;  /* 0x0000000891247223 */ /* 0x000fca0000000024 */
[----:B------:R-:W-:-:S05]  /*39d0*/  F2FP.SATFINITE.E4M3.F32.PACK_AB_MERGE_C R37, RZ, R36, RZ ;  /* 0x00000024ff25723e */ /* 0x000fca00048070ff */
[----:B------:R4:W-:Y:S01]  /*39e0*/  @!P5 STG.E.U8 desc[UR20][R14.64], R37 ;  /* 0x000000250e00d986 */ /* 0x0009e2000c101114 */
[----:B------:R-:W-:Y:S05]  /*39f0*/  @P2 BRA `(.L_x_46) ;  /* 0x0000000000042947 */ /* 0x000fea0003800000 */
[----:B------:R0:W5:Y:S02]  /*3a00*/  LDG.E.U8 R7, desc[UR20][R30.64+0x1] ;  /* 0x000001141e077981 */ /* 0x000164000c1e1100 */
.L_x_46:
[----:B------:R-:W-:Y:S05]  /*3a10*/  BSYNC B1 ;  /* 0x0000000000017941 */ /* 0x000fea0003800000 */
.L_x_45:
[----:B-----5:R-:W-:Y:S01]  /*3a20*/  LOP3.LUT R7, R7, 0xff, RZ, 0xc0, !PT ;  /* 0x000000ff07077812 */ /* 0x020fe200078ec0ff */
[----:B------:R-:W-:Y:S01]  /*3a30*/  BSSY B1, `(.L_x_47) ;  /* 0x000000b000017945 */ /* 0x000fe20003800000 */
[----:B------:R-:W-:Y:S02]  /*3a40*/  ISETP.LT.OR P4, PT, R33, 0x9, !P0 ;  /* 0x000000092100780c */ /* 0x000fe40004781670 */
[----:B------:R-:W-:-:S05]  /*3a50*/  F2FP.F16.E4M3.UNPACK_B R7, R7 ;  /* 0x00000007ff07723e */ /* 0x000fca00020006ff */
[----:B------:R-:W-:-:S05]  /*3a60*/  HADD2.F32 R36, -RZ, R7.H0_H0 ;  /* 0x20000007ff247230 */ /* 0x000fca0000004100 */
[----:B------:R-:W-:-:S04]  /*3a70*/  FMUL R7, R36, R9 ;  /* 0x0000000924077220 */ /* 0x000fc80000400000 */
[----:B------:R-:W-:-:S05]  /*3a80*/  FFMA R7, R140, R8, R7 ;  /* 0x000000088c077223 */ /* 0x000fca0000000007 */
[----:B----4-:R-:W-:Y:S02]  /*3a90*/  F2FP.SATFINITE.E4M3.F32.PACK_AB_MERGE_C R37, RZ, R7, RZ ;  /* 0x00000007ff25723e */ /* 0x010fe400048070ff */
[----:B------:R-:W-:-:S03]  /*3aa0*/  PRMT R7, RZ, 0x7610, R7 ;  /* 0x00007610ff077816 */ /* 0x000fc60000000007 */
[----:B------:R4:W-:Y:S01]  /*3ab0*/  @!P2 STG.E.U8 desc[UR20][R14.64+0x1], R37 ;  /* 0x000001250e00a986 */ /* 0x0009e2000c101114 */
[----:B------:R-:W-:Y:S05]  /*3ac0*/  @P4 BRA `(.L_x_48) ;  /* 0x0000000000044947 */ /* 0x000fea0003800000 */
[----:B------:R0:W5:Y:S02]  /*3ad0*/  LDG.E.U8 R7, desc[UR20][R28.64+0x8] ;  /* 0x000008141c077981 */ /* 0x000164000c1e1100 */
.L_x_48:
[----:B------:R-:W-:Y:S05]  /*3ae0*/  BSYNC B1 ;  /* 0x0000000000017941 */ /* 0x000fea0003800000 */
.L_x_47:
        /* <DEDUP_REMOVED lines=8> */
[----:B----4-:R-:W-:-:S05]  /*3b70*/  F2FP.SATFINITE.E4M3.F32.PACK_AB_MERGE_C R37, RZ, R36, RZ ;  /* 0x00000024ff25723e */ /* 0x010fca00048070ff */
[----:B------:R4:W-:Y:S01]  /*3b80*/  @!P4 STG.E.U8 desc[UR20][R16.64+0x8], R37 ;  /* 0x000008251000c986 */ /* 0x0009e2000c101114 */
[----:B------:R-:W-:Y:S05]  /*3b90*/  @P2 BRA `(.L_x_50) ;  /* 0x0000000000042947 */ /* 0x000fea0003800000 */
[----:B------:R0:W5:Y:S02]  /*3ba0*/  LDG.E.U8 R7, desc[UR20][R28.64+0x9] ;  /* 0x000009141c077981 */ /* 0x000164000c1e1100 */
.L_x_50:
[----:B------:R-:W-:Y:S05]  /*3bb0*/  BSYNC B1 ;  /* 0x0000000000017941 */ /* 0x000fea0003800000 */
.L_x_49:
        /* <DEDUP_REMOVED lines=12> */
.L_x_52:
[----:B------:R-:W-:Y:S05]  /*3c80*/  BSYNC B1 ;  /* 0x0000000000017941 */ /* 0x000fea0003800000 */
.L_x_51:
        /* <DEDUP_REMOVED lines=12> */
.L_x_54:
[----:B------:R-:W-:Y:S05]  /*3d50*/  BSYNC B1 ;  /* 0x0000000000017941 */ /* 0x000fea0003800000 */
.L_x_53:
        /* <DEDUP_REMOVED lines=12> */
.L_x_56:
[----:B------:R-:W-:Y:S05]  /*3e20*/  BSYNC B1 ;  /* 0x0000000000017941 */ /* 0x000fea0003800000 */
.L_x_55:
        /* <DEDUP_REMOVED lines=12> */
.L_x_58:
[----:B------:R-:W-:Y:S05]  /*3ef0*/  BSYNC B1 ;  /* 0x0000000000017941 */ /* 0x000fea0003800000 */
.L_x_57:
        /* <DEDUP_REMOVED lines=12> */
.L_x_60:
[----:B------:R-:W-:Y:S05]  /*3fc0*/  BSYNC B1 ;  /* 0x0000000000017941 */ /* 0x000fea0003800000 */
.L_x_59:
        /* <DEDUP_REMOVED lines=12> */
.L_x_62:
[----:B------:R-:W-:Y:S05]  /*4090*/  BSYNC B1 ;  /* 0x0000000000017941 */ /* 0x000fea0003800000 */
.L_x_61:
        /* <DEDUP_REMOVED lines=12> */
.L_x_64:
[----:B------:R-:W-:Y:S05]  /*4160*/  BSYNC B1 ;  /* 0x0000000000017941 */ /* 0x000fea0003800000 */
.L_x_63:
        /* <DEDUP_REMOVED lines=12> */
.L_x_66:
[----:B------:R-:W-:Y:S05]  /*4230*/  BSYNC B1 ;  /* 0x0000000000017941 */ /* 0x000fea0003800000 */
.L_x_65:
        /* <DEDUP_REMOVED lines=12> */
.L_x_68:
[----:B------:R-:W-:Y:S05]  /*4300*/  BSYNC B1 ;  /* 0x0000000000017941 */ /* 0x000fea0003800000 */
.L_x_67:
        /* <DEDUP_REMOVED lines=12> */
.L_x_70:
[----:B------:R-:W-:Y:S05]  /*43d0*/  BSYNC B1 ;  /* 0x0000000000017941 */ /* 0x000fea0003800000 */
.L_x_69:
        /* <DEDUP_REMOVED lines=12> */
.L_x_72:
[----:B------:R-:W-:Y:S05]  /*44a0*/  BSYNC B1 ;  /* 0x0000000000017941 */ /* 0x000fea0003800000 */
.L_x_71:
        /* <DEDUP_REMOVED lines=12> */
.L_x_74:
[----:B------:R-:W-:Y:S05]  /*4570*/  BSYNC B1 ;  /* 0x0000000000017941 */ /* 0x000fea0003800000 */
.L_x_73:
        /* <DEDUP_REMOVED lines=12> */
.L_x_76:
[----:B------:R-:W-:Y:S05]  /*4640*/  BSYNC B1 ;  /* 0x0000000000017941 */ /* 0x000fea0003800000 */
.L_x_75:
        /* <DEDUP_REMOVED lines=12> */
.L_x_78:
[----:B------:R-:W-:Y:S05]  /*4710*/  BSYNC B1 ;  /* 0x0000000000017941 */ /* 0x000fea0003800000 */
.L_x_77:
        /* <DEDUP_REMOVED lines=12> */
.L_x_80:
[----:B------:R-:W-:Y:S05]  /*47e0*/  BSYNC B1 ;  /* 0x0000000000017941 */ /* 0x000fea0003800000 */
.L_x_79:
        /* <DEDUP_REMOVED lines=12> */
.L_x_82:
[----:B------:R-:W-:Y:S05]  /*48b0*/  BSYNC B1 ;  /* 0x0000000000017941 */ /* 0x000fea0003800000 */
.L_x_81:
        /* <DEDUP_REMOVED lines=12> */
.L_x_84:
[----:B------:R-:W-:Y:S05]  /*4980*/  BSYNC B1 ;  /* 0x0000000000017941 */ /* 0x000fea0003800000 */
.L_x_83:
        /* <DEDUP_REMOVED lines=12> */
.L_x_86:
[----:B------:R-:W-:Y:S05]  /*4a50*/  BSYNC B1 ;  /* 0x0000000000017941 */ /* 0x000fea0003800000 */
.L_x_85:
        /* <DEDUP_REMOVED lines=12> */
.L_x_88:
[----:B------:R-:W-:Y:S05]  /*4b20*/  BSYNC B1 ;  /* 0x0000000000017941 */ /* 0x000fea0003800000 */
.L_x_87:
        /* <DEDUP_REMOVED lines=12> */
.L_x_90:
[----:B------:R-:W-:Y:S05]  /*4bf0*/  BSYNC B1 ;  /* 0x0000000000017941 */ /* 0x000fea0003800000 */
.L_x_89:
        /* <DEDUP_REMOVED lines=12> */
.L_x_92:
[----:B------:R-:W-:Y:S05]  /*4cc0*/  BSYNC B1 ;  /* 0x0000000000017941 */ /* 0x000fea0003800000 */
.L_x_91:
        /* <DEDUP_REMOVED lines=12> */
.L_x_94:
[----:B------:R-:W-:Y:S05]  /*4d90*/  BSYNC B1 ;  /* 0x0000000000017941 */ /* 0x000fea0003800000 */
.L_x_93:
        /* <DEDUP_REMOVED lines=12> */
.L_x_96:
[----:B------:R-:W-:Y:S05]  /*4e60*/  BSYNC B1 ;  /* 0x0000000000017941 */ /* 0x000fea0003800000 */
.L_x_95:
        /* <DEDUP_REMOVED lines=12> */
.L_x_98:
[----:B------:R-:W-:Y:S05]  /*4f30*/  BSYNC B1 ;  /* 0x0000000000017941 */ /* 0x000fea0003800000 */
.L_x_97:
[----:B-----5:R-:W-:Y:S01]  /*4f40*/  LOP3.LUT R7, R7, 0xff, RZ, 0xc0, !PT ;  /* 0x000000ff07077812 */ /* 0x020fe200078ec0ff */
[----:B------:R-:W-:Y:S01]  /*4f50*/  BSSY B1, `(.L_x_99) ;  /* 0x000000b000017945 */ /* 0x000fe20003800000 */
[----:B------:R-:W-:Y:S02]  /*4f60*/  ISETP.LT.OR P2, PT, R33, 0x39, !P1 ;  /* 0x000000392100780c */ /* 0x000fe40004f41670 */
[----:B------:R-:W-:-:S05]  /*4f70*/  F2FP.F16.E4M3.UNPACK_B R7, R7 ;  /* 0x00000007ff07723e */ /* 0x000fca00020006ff */
[----:B0-2---:R-:W-:-:S05]  /*4f80*/  HADD2.F32 R28, -RZ, R7.H0_H0 ;  /* 0x20000007ff1c7230 */ /* 0x005fca0000004100 */
[----:B------:R-:W-:-:S04]  /*4f90*/  FMUL R7, R28, R9 ;  /* 0x000000091c077220 */ /* 0x000fc80000400000 */
[----:B------:R-:W-:-:S05]  /*4fa0*/  FFMA R7, R114, R8, R7 ;  /* 0x0000000872077223 */ /* 0x000fca0000000007 */
[----:B------:R-:W-:Y:S02]  /*4fb0*/  F2FP.SATFINITE.E4M3.F32.PACK_AB_MERGE_C R29, RZ, R7, RZ ;  /* 0x00000007ff1d723e */ /* 0x000fe400048070ff */
[----:B------:R-:W-:-:S03]  /*4fc0*/  PRMT R7, RZ, 0x7610, R7 ;  /* 0x00007610ff077816 */ /* 0x000fc60000000007 */
[----:B------:R0:W-:Y:S01]  /*4fd0*/  @!P0 STG.E.U8 desc[UR20][R16.64+0x39], R29 ;  /* 0x0000391d10008986 */ /* 0x0001e2000c101114 */
[----:B------:R-:W-:Y:S05]  /*4fe0*/  @P2 BRA `(.L_x_100) ;  /* 0x0000000000042947 */ /* 0x000fea0003800000 */
[----:B------:R2:W5:Y:S02]  /*4ff0*/  LDG.E.U8 R7, desc[UR20][R30.64+0x38] ;  /* 0x000038141e077981 */ /* 0x000564000c1e1100 */
.L_x_100:
[----:B------:R-:W-:Y:S05]  /*5000*/  BSYNC B1 ;  /* 0x0000000000017941 */ /* 0x000fea0003800000 */
.L_x_99:
[----:B-----5:R-:W-:Y:S01]  /*5010*/  LOP3.LUT R7, R7, 0xff, RZ, 0xc0, !PT ;  /* 0x000000ff07077812 */ /* 0x020fe200078ec0ff */
[----:B------:R-:W-:Y:S01]  /*5020*/  BSSY B1, `(.L_x_101) ;  /* 0x000000b000017945 */ /* 0x000fe20003800000 */
[----:B------:R-:W-:Y:S02]  /*5030*/  ISETP.LT.OR P1, PT, R33, 0x3a, !P1 ;  /* 0x0000003a2100780c */ /* 0x000fe40004f21670 */
[----:B------:R-:W-:-:S05]  /*5040*/  F2FP.F16.E4M3.UNPACK_B R7, R7 ;  /* 0x00000007ff07723e */ /* 0x000fca00020006ff */
[----:B01--4-:R-:W-:Y:S01]  /*5050*/  HADD2.F32 R16, -RZ, R7.H0_H0 ;  /* 0x20000007ff107230 */ /* 0x013fe20000004100 */
[----:B------:R-:W-:-:S04]  /*5060*/  PRMT R7, RZ, 0x7610, R7 ;  /* 0x00007610ff077816 */ /* 0x000fc80000000007 */
[----:B------:R-:W-:-:S04]  /*5070*/  FMUL R16, R16, R9 ;  /* 0x0000000910107220 */ /* 0x000fc80000400000 */
[----:B------:R-:W-:-:S05]  /*5080*/  FFMA R16, R117, R8, R16 ;  /* 0x0000000875107223 */ /* 0x000fca0000000010 */
[----:B------:R-:W-:-:S05]  /*5090*/  F2FP.SATFINITE.E4M3.F32.PACK_AB_MERGE_C R17, RZ, R16, RZ ;  /* 0x00000010ff11723e */ /* 0x000fca00048070ff */
[----:B------:R0:W-:Y:S01]  /*50a0*/  @!P2 STG.E.U8 desc[UR20][R14.64+0x38], R17 ;  /* 0x000038110e00a986 */ /* 0x0001e2000c101114 */
[----:B------:R-:W-:Y:S05]  /*50b0*/  @P1 BRA `(.L_x_102) ;  /* 0x0000000000041947 */ /* 0x000fea0003800000 */
[----:B------:R1:W5:Y:S02]  /*50c0*/  LDG.E.U8 R7, desc[UR20][R30.64+0x39] ;  /* 0x000039141e077981 */ /* 0x000364000c1e1100 */
.L_x_102:
[----:B------:R-:W-:Y:S05]  /*50d0*/  BSYNC B1 ;  /* 0x0000000000017941 */ /* 0x000fea0003800000 */
.L_x_101:
[----:B-----5:R-:W-:Y:S01]  /*50e0*/  LOP3.LUT R7, R7, 0xff, RZ, 0xc0, !PT ;  /* 0x000000ff07077812 */ /* 0x020fe200078ec0ff */
[----:B------:R-:W-:Y:S01]  /*50f0*/  BSSY B1, `(.L_x_103) ;  /* 0x0000013000017945 */ /* 0x000fe20003800000 */
[----:B------:R-:W-:Y:S02]  /*5100*/  IADD3 R29, P0, R35, 0x80, RZ ;  /* 0x00000080231d7810 */ /* 0x000fe40007f1e0ff */
[----:B------:R-:W-:-:S03]  /*5110*/  F2FP.F16.E4M3.UNPACK_B R7, R7 ;  /* 0x00000007ff07723e */ /* 0x000fc600020006ff */
[----:B0-----:R-:W-:Y:S01]  /*5120*/  IMAD.X R17, RZ, RZ, R25, P0 ;  /* 0x000000ffff117224 */ /* 0x001fe200000e0619 */
        /* <DEDUP_REMOVED lines=9> */
[----:B-123--:R-:W-:Y:S02]  /*51c0*/  F2FP.SATFINITE.E4M3.F32.PACK_AB_MERGE_C R31, RZ, R7, RZ ;  /* 0x00000007ff1f723e */ /* 0x00efe400048070ff */
[----:B------:R-:W-:Y:S02]  /*51d0*/  IADD3.X R17, R17, UR11, R29, P2, !PT ;  /* 0x0000000b11117c10 */ /* 0x000fe400097fe41d */
[----:B------:R-:W-:Y:S01]  /*51e0*/  PRMT R7, RZ, 0x7610, R7 ;  /* 0x00007610ff077816 */ /* 0x000fe20000000007 */
[----:B------:R0:W-:Y:S01]  /*51f0*/  @!P1 STG.E.U8 desc[UR20][R14.64+0x39], R31 ;  /* 0x0000391f0e009986 */ /* 0x0001e2000c101114 */
[----:B------:R-:W-:Y:S05]  /*5200*/  @P4 BRA `(.L_x_104) ;  /* 0x0000000000044947 */ /* 0x000fea0003800000 */
[----:B------:R1:W5:Y:S02]  /*5210*/  LDG.E.U8 R7, desc[UR20][R16.64] ;  /* 0x0000001410077981 */ /* 0x000364000c1e1100 */
.L_x_104:
[----:B------:R-:W-:Y:S05]  /*5220*/  BSYNC B1 ;  /* 0x0000000000017941 */ /* 0x000fea0003800000 */
.L_x_103:
[----:B-----5:R-:W-:Y:S01]  /*5230*/  LOP3.LUT R7, R7, 0xff, RZ, 0xc0, !PT ;  /* 0x000000ff07077812 */ /* 0x020fe200078ec0ff */
[----:B------:R-:W-:Y:S01]  /*5240*/  BSSY B1, `(.L_x_105) ;  /* 0x000000b000017945 */ /* 0x000fe20003800000 */
[----:B------:R-:W-:Y:S02]  /*5250*/  ISETP.LT.OR P2, PT, R33, 0x2, !P0 ;  /* 0x000000022100780c */ /* 0x000fe40004741670 */
[----:B------:R-:W-:-:S05]  /*5260*/  F2FP.F16.E4M3.UNPACK_B R7, R7 ;  /* 0x00000007ff07723e */ /* 0x000fca00020006ff */
[----:B0-----:R-:W-:Y:S01]  /*5270*/  HADD2.F32 R14, -RZ, R7.H0_H0 ;  /* 0x20000007ff0e7230 */ /* 0x001fe20000004100 */
[----:B------:R-:W-:-:S04]  /*5280*/  PRMT R7, RZ, 0x7610, R7 ;  /* 0x00007610ff077816 */ /* 0x000fc80000000007 */
[----:B------:R-:W-:-:S04]  /*5290*/  FMUL R14, R14, R9 ;  /* 0x000000090e0e7220 */ /* 0x000fc80000400000 */
[----:B------:R-:W-:-:S05]  /*52a0*/  FFMA R14, R115, R8, R14 ;  /* 0x00000008730e7223 */ /* 0x000fca000000000e */
[----:B------:R-:W-:-:S05]  /*52b0*/  F2FP.SATFINITE.E4M3.F32.PACK_AB_MERGE_C R15, RZ, R14, RZ ;  /* 0x0000000eff0f723e */ /* 0x000fca00048070ff */
[----:B------:R0:W-:Y:S01]  /*52c0*/  @!P4 STG.E.U8 desc[UR20][R12.64], R15 ;  /* 0x0000000f0c00c986 */ /* 0x0001e2000c101114 */
[----:B------:R-:W-:Y:S05]  /*52d0*/  @P2 BRA `(.L_x_106) ;  /* 0x0000000000042947 */ /* 0x000fea0003800000 */
[----:B------:R2:W5:Y:S02]  /*52e0*/  LDG.E.U8 R7, desc[UR20][R16.64+0x1] ;  /* 0x0000011410077981 */ /* 0x000564000c1e1100 */
.L_x_106:
[----:B------:R-:W-:Y:S05]  /*52f0*/  BSYNC B1 ;  /* 0x0000000000017941 */ /* 0x000fea0003800000 */
.L_x_105:
[----:B-----5:R-:W-:Y:S01]  /*5300*/  LOP3.LUT R7, R7, 0xff, RZ, 0xc0, !PT ;  /* 0x000000ff07077812 */ /* 0x020fe200078ec0ff */
[----:B------:R-:W-:Y:S01]  /*5310*/  BSSY B1, `(.L_x_107) ;  /* 0x0000013000017945 */ /* 0x000fe20003800000 */
[----:B------:R-:W-:Y:S02]  /*5320*/  IADD3 R35, P1, R35, 0x88, RZ ;  /* 0x0000008823237810 */ /* 0x000fe40007f3e0ff */
[----:B------:R-:W-:-:S03]  /*5330*/  F2FP.F16.E4M3.UNPACK_B R7, R7 ;  /* 0x00000007ff07723e */ /* 0x000fc600020006ff */
[----:B------:R-:W-:Y:S01]  /*5340*/  IMAD.X R24, RZ, RZ, R25, P1 ;  /* 0x000000ffff187224 */ /* 0x000fe200008e0619 */
[----:B------:R-:W-:Y:S01]  /*5350*/  ISETP.GE.AND P1, PT, R34, 0x89, PT ;  /* 0x000000892200780c */ /* 0x000fe20003f26270 */
[----:B------:R-:W-:Y:S02]  /*5360*/  HADD2.F32 R14, -RZ, R7.H0_H0 ;  /* 0x20000007ff0e7230 */ /* 0x000fe40000004100 */
[----:B------:R-:W-:Y:S01]  /*5370*/  IMAD R24, R24, UR6, RZ ;  /* 0x0000000618187c24 */ /* 0x000fe2000f8e02ff */
[----:B------:R-:W-:Y:S01]  /*5380*/  ISETP.LT.OR P5, PT, R33, 0x1, !P1 ;  /* 0x000000012100780c */ /* 0x000fe20004fa1670 */
[----:B------:R-:W-:-:S04]  /*5390*/  IMAD.WIDE.U32 R26, R35, UR6, R26 ;  /* 0x00000006231a7c25 */ /* 0x000fc8000f8e001a */
[----:B------:R-:W-:Y:S01]  /*53a0*/  FMUL R7, R14, R9 ;  /* 0x000000090e077220 */ /* 0x000fe20000400000 */
[----:B------:R-:W-:-:S03]  /*53b0*/  IMAD R35, R35, UR7, R24 ;  /* 0x0000000723237c24 */ /* 0x000fc6000f8e0218 */
[----:B------:R-:W-:Y:S01]  /*53c0*/  FFMA R7, R110, R8, R7 ;  /* 0x000000086e077223 */ /* 0x000fe20000000007 */
[----:B------:R-:W-:-:S04]  /*53d0*/  IADD3 R14, P4, R26, UR10, RZ ;  /* 0x0000000a1a0e7c10 */ /* 0x000fc8000ff9e0ff */
[----:B------:R-:W-:Y:S02]  /*53e0*/  F2FP.SATFINITE.E4M3.F32.PACK_AB_MERGE_C R25, RZ, R7, RZ ;  /* 0x00000007ff19723e */ /* 0x000fe400048070ff */
[----:B0-----:R-:W-:Y:S02]  /*53f0*/  IADD3.X R15, R27, UR11, R35, P4, !PT ;  /* 0x0000000b1b0f7c10 */ /* 0x001fe4000a7fe423 */
[----:B------:R-:W-:Y:S01]  /*5400*/  PRMT R7, RZ, 0x7610, R7 ;  /* 0x00007610ff077816 */ /* 0x000fe20000000007 */
[----:B------:R0:W-:Y:S01]  /*5410*/  @!P2 STG.E.U8 desc[UR20][R12.64+0x1], R25 ;  /* 0x000001190c00a986 */ /* 0x0001e2000c101114 */
[----:B------:R-:W-:Y:S05]  /*5420*/  @P5 BRA `(.L_x_108) ;  /* 0x0000000000045947 */ /* 0x000fea0003800000 */
[----:B------:R3:W5:Y:S02]  /*5430*/  LDG.E.U8 R7, desc[UR20][R14.64] ;  /* 0x000000140e077981 */ /* 0x000764000c1e1100 */
.L_x_108:
[----:B------:R-:W-:Y:S05]  /*5440*/  BSYNC B1 ;  /* 0x0000000000017941 */ /* 0x000fea0003800000 */
.L_x_107:
        /* <DEDUP_REMOVED lines=8> */
[----:B0-----:R-:W-:-:S05]  /*54d0*/  F2FP.SATFINITE.E4M3.F32.PACK_AB_MERGE_C R25, RZ, R24, RZ ;  /* 0x00000018ff19723e */ /* 0x001fca00048070ff */
[----:B------:R0:W-:Y:S01]  /*54e0*/  @!P5 STG.E.U8 desc[UR20][R10.64], R25 ;  /* 0x000000190a00d986 */ /* 0x0001e2000c101114 */
[----:B------:R-:W-:Y:S05]  /*54f0*/  @P2 BRA `(.L_x_110) ;  /* 0x0000000000042947 */ /* 0x000fea0003800000 */
[----:B------:R4:W5:Y:S02]  /*5500*/  LDG.E.U8 R7, desc[UR20][R14.64+0x1] ;  /* 0x000001140e077981 */ /* 0x000964000c1e1100 */
.L_x_110:
[----:B------:R-:W-:Y:S05]  /*5510*/  BSYNC B1 ;  /* 0x0000000000017941 */ /* 0x000fea0003800000 */
.L_x_109:
[----:B-----5:R-:W-:Y:S01]  /*5520*/  LOP3.LUT R7, R7, 0xff, RZ, 0xc0, !PT ;  /* 0x000000ff07077812 */ /* 0x020fe200078ec0ff */
[----:B------:R-:W-:Y:S01]  /*5530*/  BSSY B1, `(.L_x_111) ;  /* 0x000000b000017945 */ /* 0x000fe20003800000 */
[----:B------:R-:W-:Y:S02]  /*5540*/  ISETP.LT.OR P4, PT, R33, 0x9, !P0 ;  /* 0x000000092100780c */ /* 0x000fe40004781670 */
[----:B------:R-:W-:-:S05]  /*5550*/  F2FP.F16.E4M3.UNPACK_B R7, R7 ;  /* 0x00000007ff07723e */ /* 0x000fca00020006ff */
[----:B------:R-:W-:-:S05]  /*5560*/  HADD2.F32 R24, -RZ, R7.H0_H0 ;  /* 0x20000007ff187230 */ /* 0x000fca0000004100 */
[----:B------:R-:W-:-:S04]  /*5570*/  FMUL R7, R24, R9 ;  /* 0x0000000918077220 */ /* 0x000fc80000400000 */
[----:B------:R-:W-:-:S05]  /*5580*/  FFMA R7, R108, R8, R7 ;  /* 0x000000086c077223 */ /* 0x000fca0000000007 */
[----:B0-----:R-:W-:Y:S02]  /*5590*/  F2FP.SATFINITE.E4M3.F32.PACK_AB_MERGE_C R25, RZ, R7, RZ ;  /* 0x00000007ff19723e */ /* 0x001fe400048070ff */
[----:B------:R-:W-:-:S03]  /*55a0*/  PRMT R7, RZ, 0x7610, R7 ;  /* 0x00007610ff077816 */ /* 0x000fc60000000007 */
[----:B------:R0:W-:Y:S01]  /*55b0*/  @!P2 STG.E.U8 desc[UR20][R10.64+0x1], R25 ;  /* 0x000001190a00a986 */ /* 0x0001e2000c101114 */
[----:B------:R-:W-:Y:S05]  /*55c0*/  @P4 BRA `(.L_x_112) ;  /* 0x0000000000044947 */ /* 0x000fea0003800000 */
[----:B------:R0:W5:Y:S02]  /*55d0*/  LDG.E.U8 R7, desc[UR20][R16.64+0x8] ;  /* 0x0000081410077981 */ /* 0x000164000c1e1100 */
.L_x_112:
[----:B------:R-:W-:Y:S05]  /*55e0*/  BSYNC B1 ;  /* 0x0000000000017941 */ /* 0x000fea0003800000 */
.L_x_111:
        /* <DEDUP_REMOVED lines=12> */
.L_x_114:
[----:B------:R-:W-:Y:S05]  /*56b0*/  BSYNC B1 ;  /* 0x0000000000017941 */ /* 0x000fea0003800000 */
.L_x_113:
        /* <DEDUP_REMOVED lines=12> */
.L_x_116:
[----:B------:R-:W-:Y:S05]  /*5780*/  BSYNC B1 ;  /* 0x0000000000017941 */ /* 0x000fea0003800000 */
.L_x_115:
        /* <DEDUP_REMOVED lines=12> */
.L_x_118:
[----:B------:R-:W-:Y:S05]  /*5850*/  BSYNC B1 ;  /* 0x0000000000017941 */ /* 0x000fea0003800000 */
.L_x_117:
        /* <DEDUP_REMOVED lines=12> */
.L_x_120:
[----:B------:R-:W-:Y:S05]  /*5920*/  BSYNC B1 ;  /* 0x0000000000017941 */ /* 0x000fea0003800000 */
.L_x_119:
        /* <DEDUP_REMOVED lines=12> */
.L_x_122:
[----:B------:R-:W-:Y:S05]  /*59f0*/  BSYNC B1 ;  /* 0x0000000000017941 */ /* 0x000fea0003800000 */
.L_x_121:
        /* <DEDUP_REMOVED lines=12> */
.L_x_124:
[----:B------:R-:W-:Y:S05]  /*5ac0*/  BSYNC B1 ;  /* 0x0000000000017941 */ /* 0x000fea0003800000 */
.L_x_123:
        /* <DEDUP_REMOVED lines=12> */
.L_x_126:
[----:B------:R-:W-:Y:S05]  /*5b90*/  BSYNC B1 ;  /* 0x0000000000017941 */ /* 0x000fea0003800000 */
.L_x_125:
        /* <DEDUP_REMOVED lines=12> */
.L_x_128:
[----:B------:R-:W-:Y:S05]  /*5c60*/  BSYNC B1 ;  /* 0x0000000000017941 */ /* 0x000fea0003800000 */
.L_x_127:
        /* <DEDUP_REMOVED lines=12> */
.L_x_130:
[----:B------:R-:W-:Y:S05]  /*5d30*/  BSYNC B1 ;  /* 0x0000000000017941 */ /* 0x000fea0003800000 */
.L_x_129:
        /* <DEDUP_REMOVED lines=12> */
.L_x_132:
[----:B------:R-:W-:Y:S05]  /*5e00*/  BSYNC B1 ;  /* 0x0000000000017941 */ /* 0x000fea0003800000 */
.L_x_131:
        /* <DEDUP_REMOVED lines=12> */
.L_x_134:
[----:B------:R-:W-:Y:S05]  /*5ed0*/  BSYNC B1 ;  /* 0x0000000000017941 */ /* 0x000fea0003800000 */
.L_x_133:
        /* <DEDUP_REMOVED lines=12> */
.L_x_136:
[----:B------:R-:W-:Y:S05]  /*5fa0*/  BSYNC B1 ;  /* 0x0000000000017941 */ /* 0x000fea0003800000 */
.L_x_135:
        /* <DEDUP_REMOVED lines=12> */
.L_x_138:
[----:B------:R-:W-:Y:S05]  /*6070*/  BSYNC B1 ;  /* 0x0000000000017941 */ /* 0x000fea0003800000 */
.L_x_137:
        /* <DEDUP_REMOVED lines=12> */
.L_x_140:
[----:B------:R-:W-:Y:S05]  /*6140*/  BSYNC B1 ;  /* 0x0000000000017941 */ /* 0x000fea0003800000 */
.L_x_139:
        /* <DEDUP_REMOVED lines=12> */
.L_x_142:
[----:B------:R-:W-:Y:S05]  /*6210*/  BSYNC B1 ;  /* 0x0000000000017941 */ /* 0x000fea0003800000 */
.L_x_141:
        /* <DEDUP_REMOVED lines=12> */
.L_x_144:
[----:B------:R-:W-:Y:S05]  /*62e0*/  BSYNC B1 ;  /* 0x0000000000017941 */ /* 0x000fea0003800000 */
.L_x_143:
        /* <DEDUP_REMOVED lines=12> */
.L_x_146:
[----:B------:R-:W-:Y:S05]  /*63b0*/  BSYNC B1 ;  /* 0x0000000000017941 */ /* 0x000fea0003800000 */
.L_x_145:
        /* <DEDUP_REMOVED lines=12> */
.L_x_148:
[----:B------:R-:W-:Y:S05]  /*6480*/  BSYNC B1 ;  /* 0x0000000000017941 */ /* 0x000fea0003800000 */
.L_x_147:
        /* <DEDUP_REMOVED lines=12> */
.L_x_150:
[----:B------:R-:W-:Y:S05]  /*6550*/  BSYNC B1 ;  /* 0x0000000000017941 */ /* 0x000fea0003800000 */
.L_x_149:
        /* <DEDUP_REMOVED lines=12> */
.L_x_152:
[----:B------:R-:W-:Y:S05]  /*6620*/  BSYNC B1 ;  /* 0x0000000000017941 */ /* 0x000fea0003800000 */
.L_x_151:
        /* <DEDUP_REMOVED lines=12> */
.L_x_154:
[----:B------:R-:W-:Y:S05]  /*66f0*/  BSYNC B1 ;  /* 0x0000000000017941 */ /* 0x000fea0003800000 */
.L_x_153:
        /* <DEDUP_REMOVED lines=12> */
.L_x_156:
[----:B------:R-:W-:Y:S05]  /*67c0*/  BSYNC B1 ;  /* 0x0000000000017941 */ /* 0x000fea0003800000 */
.L_x_155:
        /* <DEDUP_REMOVED lines=12> */
.L_x_158:
[----:B------:R-:W-:Y:S05]  /*6890*/  BSYNC B1 ;  /* 0x0000000000017941 */ /* 0x000fea0003800000 */
.L_x_157:
        /* <DEDUP_REMOVED lines=12> */
.L_x_160:
[----:B------:R-:W-:Y:S05]  /*6960*/  BSYNC B1 ;  /* 0x0000000000017941 */ /* 0x000fea0003800000 */
.L_x_159:
        /* <DEDUP_REMOVED lines=12> */
.L_x_162:
[----:B------:R-:W-:Y:S05]  /*6a30*/  BSYNC B1 ;  /* 0x0000000000017941 */ /* 0x000fea0003800000 */
.L_x_161:
[----:B-----5:R-:W-:Y:S01]  /*6a40*/  LOP3.LUT R7, R7, 0xff, RZ, 0xc0, !PT ;  /* 0x000000ff07077812 */ /* 0x020fe200078ec0ff */
[----:B------:R-:W-:Y:S01]  /*6a50*/  BSSY B1, `(.L_x_163) ;  /* 0x000000b000017945 */ /* 0x000fe20003800000 */
[----:B------:R-:W-:Y:S02]  /*6a60*/  ISETP.LT.OR P2, PT, R33, 0x39, !P1 ;  /* 0x000000392100780c */ /* 0x000fe40004f41670 */
[----:B------:R-:W-:-:S05]  /*6a70*/  F2FP.F16.E4M3.UNPACK_B R7, R7 ;  /* 0x00000007ff07723e */ /* 0x000fca00020006ff */
[----:B012---:R-:W-:-:S05]  /*6a80*/  HADD2.F32 R16, -RZ, R7.H0_H0 ;  /* 0x20000007ff107230 */ /* 0x007fca0000004100 */
[----:B------:R-:W-:-:S04]  /*6a90*/  FMUL R7, R16, R9 ;  /* 0x0000000910077220 */ /* 0x000fc80000400000 */
[----:B------:R-:W-:-:S05]  /*6aa0*/  FFMA R7, R18, R8, R7 ;  /* 0x0000000812077223 */ /* 0x000fca0000000007 */
[----:B------:R-:W-:Y:S02]  /*6ab0*/  F2FP.SATFINITE.E4M3.F32.PACK_AB_MERGE_C R17, RZ, R7, RZ ;  /* 0x00000007ff11723e */ /* 0x000fe400048070ff */
[----:B------:R-:W-:-:S03]  /*6ac0*/  PRMT R7, RZ, 0x7610, R7 ;  /* 0x00007610ff077816 */ /* 0x000fc60000000007 */
[----:B------:R0:W-:Y:S01]  /*6ad0*/  @!P0 STG.E.U8 desc[UR20][R12.64+0x39], R17 ;  /* 0x000039110c008986 */ /* 0x0001e2000c101114 */
[----:B------:R-:W-:Y:S05]  /*6ae0*/  @P2 BRA `(.L_x_164) ;  /* 0x0000000000042947 */ /* 0x000fea0003800000 */
[----:B------:R1:W5:Y:S02]  /*6af0*/  LDG.E.U8 R7, desc[UR20][R14.64+0x38] ;  /* 0x000038140e077981 */ /* 0x000364000c1e1100 */
.L_x_164:
[----:B------:R-:W-:Y:S05]  /*6b00*/  BSYNC B1 ;  /* 0x0000000000017941 */ /* 0x000fea0003800000 */
.L_x_163:
        /* <DEDUP_REMOVED lines=12> */
.L_x_166:
[----:B------:R-:W-:Y:S05]  /*6bd0*/  BSYNC B1 ;  /* 0x0000000000017941 */ /* 0x000fea0003800000 */
.L_x_165:
[----:B------:R-:W-:Y:S05]  /*6be0*/  @P1 BRA `(.L_x_167) ;  /* 0x0000001000301947 */ /* 0x000fea0003800000 */
[----:B-----5:R-:W-:-:S04]  /*6bf0*/  LOP3.LUT R7, R7, 0xff, RZ, 0xc0, !PT ;  /* 0x000000ff07077812 */ /* 0x020fc800078ec0ff */
[----:B------:R-:W-:-:S05]  /*6c00*/  F2FP.F16.E4M3.UNPACK_B R7, R7 ;  /* 0x00000007ff07723e */ /* 0x000fca00020006ff */
[----:B------:R-:W-:-:S05]  /*6c10*/  HADD2.F32 R12, -RZ, R7.H0_H0 ;  /* 0x20000007ff0c7230 */ /* 0x000fca0000004100 */
[----:B------:R-:W-:-:S04]  /*6c20*/  FMUL R7, R12, R9 ;  /* 0x000000090c077220 */ /* 0x000fc80000400000 */
[----:B------:R-:W-:-:S05]  /*6c30*/  FFMA R7, R20, R8, R7 ;  /* 0x0000000814077223 */ /* 0x000fca0000000007 */
[----:B------:R-:W-:-:S05]  /*6c40*/  F2FP.SATFINITE.E4M3.F32.PACK_AB_MERGE_C R7, RZ, R7, RZ ;  /* 0x00000007ff07723e */ /* 0x000fca00048070ff */
[----:B------:R0:W-:Y:S01]  /*6c50*/  STG.E.U8 desc[UR20][R10.64+0x39], R7 ;  /* 0x000039070a007986 */ /* 0x0001e2000c101114 */
[----:B------:R-:W-:Y:S05]  /*6c60*/  BRA `(.L_x_167) ;  /* 0x0000001000107947 */ /* 0x000fea0003800000 */
.L_x_38:
[C---:B------:R-:W-:Y:S01]  /*6c70*/  ISETP.GE.AND P0, PT, R34.reuse, 0x1, PT ;  /* 0x000000012200780c */ /* 0x040fe20003f06270 */
[-C--:B--2---:R-:W-:Y:S01]  /*6c80*/  FMUL R147, R147, R8.reuse ;  /* 0x0000000893937220 */ /* 0x084fe20000400000 */
[----:B------:R-:W-:Y:S01]  /*6c90*/  ISETP.GE.AND P2, PT, R34, 0x9, PT ;  /* 0x000000092200780c */ /* 0x000fe20003f46270 */
[-C--:B------:R-:W-:Y:S01]  /*6ca0*/  FMUL R142, R142, R8.reuse ;  /* 0x000000088e8e7220 */ /* 0x080fe20000400000 */
[----:B------:R-:W-:Y:S01]  /*6cb0*/  ISETP.LT.OR P1, PT, R33, 0x1, !P0 ;  /* 0x000000012100780c */ /* 0x000fe20004721670 */
[-C--:B------:R-:W-:Y:S01]  /*6cc0*/  FMUL R145, R145, R8.reuse ;  /* 0x0000000891917220 */ /* 0x080fe20000400000 */
[----:B------:R-:W-:Y:S01]  /*6cd0*/  F2FP.SATFINITE.E4M3.F32.PACK_AB_MERGE_C R147, RZ, R147, RZ ;  /* 0x00000093ff93723e */ /* 0x000fe200048070ff */
[-C--:B------:R-:W-:Y:S01]  /*6ce0*/  FMUL R140, R140, R8.reuse ;  /* 0x000000088c8c7220 */ /* 0x080fe20000400000 */
[----:B------:R-:W-:Y:S01]  /*6cf0*/  ISETP.LT.OR P4, PT, R33, 0x2, !P0 ;  /* 0x000000022100780c */ /* 0x000fe20004781670 */
[-C--:B------:R-:W-:Y:S01]  /*6d00*/  FMUL R143, R143, R8.reuse ;  /* 0x000000088f8f7220 */ /* 0x080fe20000400000 */
[C---:B------:R-:W-:Y:S01]  /*6d10*/  ISETP.LT.OR P5, PT, R33.reuse, 0x1, !P2 ;  /* 0x000000012100780c */ /* 0x040fe200057a1670 */
[-C--:B------:R-:W-:Y:S01]  /*6d20*/  FMUL R138, R138, R8.reuse ;  /* 0x000000088a8a7220 */ /* 0x080fe20000400000 */
[----:B------:R-:W-:Y:S01]  /*6d30*/  ISETP.LT.OR P6, PT, R33, 0x2, !P2 ;  /* 0x000000022100780c */ /* 0x000fe200057c1670 */
[----:B------:R-:W-:Y:S01]  /*6d40*/  FMUL R141, R141, R8 ;  /* 0x000000088d8d7220 */ /* 0x000fe20000400000 */
[----:B------:R-:W-:Y:S01]  /*6d50*/  F2FP.SATFINITE.E4M3.F32.PACK_AB_MERGE_C R7, RZ, R142, RZ ;  /* 0x0000008eff07723e */ /* 0x000fe200048070ff */
[-C--:B------:R-:W-:Y:S01]  /*6d60*/  FMUL R136, R136, R8.reuse ;  /* 0x0000000888887220 */ /* 0x080fe20000400000 */
[----:B------:R-:W-:Y:S01]  /*6d70*/  F2FP.SATFINITE.E4M3.F32.PACK_AB_MERGE_C R145, RZ, R145, RZ ;  /* 0x00000091ff91723e */ /* 0x000fe200048070ff */
[----:B------:R-:W-:Y:S01]  /*6d80*/  @!P1 STG.E.U8 desc[UR20][R16.64], R147 ;  /* 0x0000009310009986 */ /* 0x000fe2000c101114 */
[----:B------:R-:W-:Y:S01]  /*6d90*/  ISETP.LT.OR P1, PT, R33, 0x9, !P0 ;  /* 0x000000092100780c */ /* 0x000fe20004721670 */
[----:B------:R-:W-:Y:S01]  /*6da0*/  FMUL R139, R139, R8 ;  /* 0x000000088b8b7220 */ /* 0x000fe20000400000 */
[----:B------:R-:W-:Y:S01]  /*6db0*/  F2FP.SATFINITE.E4M3.F32.PACK_AB_MERGE_C R25, RZ, R140, RZ ;  /* 0x0000008cff19723e */ /* 0x000fe200048070ff */
[----:B------:R0:W-:Y:S01]  /*6dc0*/  @!P4 STG.E.U8 desc[UR20][R16.64+0x1], R7 ;  /* 0x000001071000c986 */ /* 0x0001e2000c101114 */
[----:B------:R-:W-:Y:S01]  /*6dd0*/  F2FP.SATFINITE.E4M3.F32.PACK_AB_MERGE_C R143, RZ, R143, RZ ;  /* 0x0000008fff8f723e */ /* 0x000fe200048070ff */
[-C--:B------:R-:W-:Y:S01]  /*6de0*/  FMUL R134, R134, R8.reuse ;  /* 0x0000000886867220 */ /* 0x080fe20000400000 */
[C---:B------:R-:W-:Y:S01]  /*6df0*/  ISETP.LT.OR P4, PT, R33.reuse, 0xa, !P0 ;  /* 0x0000000a2100780c */ /* 0x040fe20004781670 */
[----:B------:R-:W-:Y:S01]  /*6e00*/  @!P5 STG.E.U8 desc[UR20][R14.64], R145 ;  /* 0x000000910e00d986 */ /* 0x000fe2000c101114 */
[----:B------:R-:W-:Y:S01]  /*6e10*/  ISETP.LT.OR P5, PT, R33, 0x9, !P2 ;  /* 0x000000092100780c */ /* 0x000fe200057a1670 */
[-C--:B------:R-:W-:Y:S01]  /*6e20*/  FMUL R137, R137, R8.reuse ;  /* 0x0000000889897220 */ /* 0x080fe20000400000 */
[----:B------:R-:W-:Y:S01]  /*6e30*/  F2FP.SATFINITE.E4M3.F32.PACK_AB_MERGE_C R141, RZ, R141, RZ ;  /* 0x0000008dff8d723e */ /* 0x000fe200048070ff */
[----:B------:R1:W-:Y:S01]  /*6e40*/  @!P6 STG.E.U8 desc[UR20][R14.64+0x1], R25 ;  /* 0x000001190e00e986 */ /* 0x0003e2000c101114 */
[C---:B------:R-:W-:Y:S01]  /*6e50*/  ISETP.LT.OR P6, PT, R33.reuse, 0xa, !P2 ;  /* 0x0000000a2100780c */ /* 0x040fe200057c1670 */
[-C--:B------:R-:W-:Y:S01]  /*6e60*/  FMUL R132, R132, R8.reuse ;  /* 0x0000000884847220 */ /* 0x080fe20000400000 */
[----:B------:R-:W-:Y:S01]  /*6e70*/  F2FP.SATFINITE.E4M3.F32.PACK_AB_MERGE_C R139, RZ, R139, RZ ;  /* 0x0000008bff8b723e */ /* 0x000fe200048070ff */
[----:B------:R-:W-:Y:S01]  /*6e80*/  @!P1 STG.E.U8 desc[UR20][R16.64+0x8], R143 ;  /* 0x0000088f10009986 */ /* 0x000fe2000c101114 */
[----:B------:R-:W-:Y:S01]  /*6e90*/  ISETP.LT.OR P1, PT, R33, 0x11, !P0 ;  /* 0x000000112100780c */ /* 0x000fe20004721670 */
[----:B------:R-:W-:Y:S01]  /*6ea0*/  FMUL R135, R135, R8 ;  /* 0x0000000887877220 */ /* 0x000fe20000400000 */
[----:B0-----:R-:W-:Y:S01]  /*6eb0*/  F2FP.SATFINITE.E4M3.F32.PACK_AB_MERGE_C R7, RZ, R138, RZ ;  /* 0x0000008aff07723e */ /* 0x001fe200048070ff */
[-C--:B------:R-:W-:Y:S01]  /*6ec0*/  FMUL R130, R130, R8.reuse ;  /* 0x0000000882827220 */ /* 0x080fe20000400000 */
[----:B------:R-:W-:Y:S01]  /*6ed0*/  F2FP.SATFINITE.E4M3.F32.PACK_AB_MERGE_C R137, RZ, R137, RZ ;  /* 0x00000089ff89723e */ /* 0x000fe200048070ff */
[----:B------:R-:W-:Y:S01]  /*6ee0*/  FMUL R133, R133, R8 ;  /* 0x0000000885857220 */ /* 0x000fe20000400000 */
[----:B------:R-:W-:Y:S01]  /*6ef0*/  F2FP.SATFINITE.E4M3.F32.PACK_AB_MERGE_C R135, RZ, R135, RZ ;  /* 0x00000087ff87723e */ /* 0x000fe200048070ff */
[----:B------:R0:W-:Y:S01]  /*6f00*/  @!P4 STG.E.U8 desc[UR20][R16.64+0x9], R7 ;  /* 0x000009071000c986 */ /* 0x0001e2000c101114 */
[----:B-1----:R-:W-:Y:S01]  /*6f10*/  F2FP.SATFINITE.E4M3.F32.PACK_AB_MERGE_C R25, RZ, R136, RZ ;  /* 0x00000088ff19723e */ /* 0x002fe200048070ff */
        /* <DEDUP_REMOVED lines=15> */
[-C--:B------:R-:W-:Y:S01]  /*7010*/  FMUL R127, R127, R8.reuse ;  /* 0x000000087f7f7220 */ /* 0x080fe20000400000 */
[----:B------:R-:W-:Y:S01]  /*7020*/  FMUL R122, R122, R8 ;  /* 0x000000087a7a7220 */ /* 0x000fe20000400000 */
[----:B------:R-:W-:Y:S01]  /*7030*/  F2FP.SATFINITE.E4M3.F32.PACK_AB_MERGE_C R129, RZ, R129, RZ ;  /* 0x00000081ff81723e */ /* 0x000fe200048070ff */
[----:B------:R0:W-:Y:S01]  /*7040*/  @!P4 STG.E.U8 desc[UR20][R16.64+0x11], R7 ;  /* 0x000011071000c986 */ /* 0x0001e2000c101114 */
[----:B-1----:R-:W-:Y:S01]  /*7050*/  F2FP.SATFINITE.E4M3.F32.PACK_AB_MERGE_C R25, RZ, R132, RZ ;  /* 0x00000084ff19723e */ /* 0x002fe200048070ff */
[-C--:B------:R-:W-:Y:S01]  /*7060*/  FMUL R125, R125, R8.reuse ;  /* 0x000000087d7d7220 */ /* 0x080fe20000400000 */
[C---:B------:R-:W-:Y:S01]  /*7070*/  ISETP.LT.OR P4, PT, R33.reuse, 0x1a, !P0 ;  /* 0x0000001a2100780c */ /* 0x040fe20004781670 */
[----:B------:R-:W-:Y:S01]  /*7080*/  @!P5 STG.E.U8 desc[UR20][R14.64+0x10], R137 ;  /* 0x000010890e00d986 */ /* 0x000fe2000c101114 */
[C---:B------:R-:W-:Y:S01]  /*7090*/  ISETP.LT.OR P5, PT, R33.reuse, 0x19, !P2 ;  /* 0x000000192100780c */ /* 0x040fe200057a1670 */
[-C--:B------:R-:W-:Y:S01]  /*70a0*/  FMUL R120, R120, R8.reuse ;  /* 0x0000000878787220 */ /* 0x080fe20000400000 */
[----:B------:R-:W-:Y:S01]  /*70b0*/  F2FP.SATFINITE.E4M3.F32.PACK_AB_MERGE_C R127, RZ, R127, RZ ;  /* 0x0000007fff7f723e */ /* 0x000fe200048070ff */
[----:B------:R1:W-:Y:S01]  /*70c0*/  @!P6 STG.E.U8 desc[UR20][R14.64+0x11], R25 ;  /* 0x000011190e00e986 */ /* 0x0003e2000c101114 */
[----:B------:R-:W-:Y:S01]  /*70d0*/  ISETP.LT.OR P6, PT, R33, 0x1a, !P2 ;  /* 0x0000001a2100780c */ /* 0x000fe200057c1670 */
        /* <DEDUP_REMOVED lines=8> */
[-C--:B------:R-:W-:Y:S01]  /*7160*/  FMUL R116, R116, R8.reuse ;  /* 0x0000000874747220 */ /* 0x080fe20000400000 */
[----:B------:R-:W-:Y:S01]  /*7170*/  FMUL R114, R114, R8 ;  /* 0x0000000872727220 */ /* 0x000fe20000400000 */
[----:B-1----:R-:W-:Y:S01]  /*7180*/  F2FP.SATFINITE.E4M3.F32.PACK_AB_MERGE_C R25, RZ, R128, RZ ;  /* 0x00000080ff19723e */ /* 0x002fe200048070ff */
[----:B------:R0:W-:Y:S01]  /*7190*/  @!P4 STG.E.U8 desc[UR20][R16.64+0x19], R7 ;  /* 0x000019071000c986 */ /* 0x0001e2000c101114 */
[----:B------:R-:W-:Y:S01]  /*71a0*/  ISETP.LT.OR P4, PT, R33, 0x22, !P0 ;  /* 0x000000222100780c */ /* 0x000fe20004781670 */
[-C--:B------:R-:W-:Y:S01]  /*71b0*/  FMUL R119, R119, R8.reuse ;  /* 0x0000000877777220 */ /* 0x080fe20000400000 */
[----:B------:R-:W-:Y:S01]  /*71c0*/  F2FP.SATFINITE.E4M3.F32.PACK_AB_MERGE_C R121, RZ, R121, RZ ;  /* 0x00000079ff79723e */ /* 0x000fe200048070ff */
[----:B------:R-:W-:Y:S01]  /*71d0*/  @!P5 STG.E.U8 desc[UR20][R14.64+0x18], R133 ;  /* 0x000018850e00d986 */ /* 0x000fe2000c101114 */
[----:B------:R-:W-:Y:S01]  /*71e0*/  ISETP.LT.OR P5, PT, R33, 0x21, !P2 ;  /* 0x000000212100780c */ /* 0x000fe200057a1670 */
[----:B------:R-:W-:Y:S01]  /*71f0*/  FMUL R117, R117, R8 ;  /* 0x0000000875757220 */ /* 0x000fe20000400000 */
[----:B------:R-:W-:Y:S01]  /*7200*/  F2FP.SATFINITE.E4M3.F32.PACK_AB_MERGE_C R27, RZ, R114, RZ ;  /* 0x00000072ff1b723e */ /* 0x000fe200048070ff */
[----:B------:R1:W-:Y:S01]  /*7210*/  @!P6 STG.E.U8 desc[UR20][R14.64+0x19], R25 ;  /* 0x000019190e00e986 */ /* 0x0003e2000c101114 */
[----:B------:R-:W-:Y:S01]  /*7220*/  ISETP.LT.OR P6, PT, R33, 0x22, !P2 ;  /* 0x000000222100780c */ /* 0x000fe200057c1670 */
[-C--:B------:R-:W-:Y:S01]  /*7230*/  FMUL R112, R112, R8.reuse ;  /* 0x0000000870707220 */ /* 0x080fe20000400000 */
[-C--:B------:R-:W-:Y:S01]  /*7240*/  FMUL R115, R115, R8.reuse ;  /* 0x0000000873737220 */ /* 0x080fe20000400000 */
        /* <DEDUP_REMOVED lines=39> */
[-C--:B------:R-:W-:Y:S01]  /*74c0*/  FMUL R103, R103, R8.reuse ;  /* 0x0000000867677220 */ /* 0x080fe20000400000 */
[----:B------:R-:W-:Y:S01]  /*74d0*/  @!P1 STG.E.U8 desc[UR20][R16.64+0x30], R123 ;  /* 0x0000307b10009986 */ /* 0x000fe2000c101114 */
[----:B------:R-:W-:Y:S01]  /*74e0*/  ISETP.LT.OR P1, PT, R33, 0x39, !P0 ;  /* 0x000000392100780c */ /* 0x000fe20004721670 */
[-C--:B------:R-:W-:Y:S01]  /*74f0*/  FMUL R101, R101, R8.reuse ;  /* 0x0000000865657220 */ /* 0x080fe20000400000 */
[----:B------:R-:W-:Y:S01]  /*7500*/  ISETP.LT.OR P0, PT, R33, 0x3a, !P0 ;  /* 0x0000003a2100780c */ /* 0x000fe20004701670 */
[----:B------:R-:W-:Y:S01]  /*7510*/  FMUL R96, R96, R8 ;  /* 0x0000000860607220 */ /* 0x000fe20000400000 */
[----:B0-----:R-:W-:Y:S01]  /*7520*/  F2FP.SATFINITE.E4M3.F32.PACK_AB_MERGE_C R7, RZ, R118, RZ ;  /* 0x00000076ff07723e */ /* 0x001fe200048070ff */
[-C--:B------:R-:W-:Y:S01]  /*7530*/  FMUL R94, R94, R8.reuse ;  /* 0x000000085e5e7220 */ /* 0x080fe20000400000 */
[----:B------:R-:W-:Y:S01]  /*7540*/  F2FP.SATFINITE.E4M3.F32.PACK_AB_MERGE_C R105, RZ, R105, RZ ;  /* 0x00000069ff69723e */ /* 0x000fe200048070ff */
[----:B------:R-:W-:Y:S01]  /*7550*/  FMUL R97, R97, R8 ;  /* 0x0000000861617220 */ /* 0x000fe20000400000 */
[----:B-1----:R-:W-:Y:S01]  /*7560*/  F2FP.SATFINITE.E4M3.F32.PACK_AB_MERGE_C R25, RZ, R116, RZ ;  /* 0x00000074ff19723e */ /* 0x002fe200048070ff */
[----:B------:R0:W-:Y:S01]  /*7570*/  @!P4 STG.E.U8 desc[UR20][R16.64+0x31], R7 ;  /* 0x000031071000c986 */ /* 0x0001e2000c101114 */
[----:B------:R-:W-:Y:S01]  /*7580*/  ISETP.LT.OR P4, PT, R33, 0x39, !P2 ;  /* 0x000000392100780c */ /* 0x000fe20005781670 */
[-C--:B------:R-:W-:Y:S01]  /*7590*/  FMUL R99, R99, R8.reuse ;  /* 0x0000000863637220 */ /* 0x080fe20000400000 */
[----:B------:R-:W-:Y:S01]  /*75a0*/  ISETP.LT.OR P2, PT, R33, 0x3a, !P2 ;  /* 0x0000003a2100780c */ /* 0x000fe20005741670 */
[----:B------:R-:W-:Y:S01]  /*75b0*/  @!P5 STG.E.U8 desc[UR20][R14.64+0x30], R121 ;  /* 0x000030790e00d986 */ /* 0x000fe2000c101114 */
[----:B------:R-:W-:Y:S01]  /*75c0*/  F2FP.SATFINITE.E4M3.F32.PACK_AB_MERGE_C R103, RZ, R103, RZ ;  /* 0x00000067ff67723e */ /* 0x000fe200048070ff */
[-C--:B------:R-:W-:Y:S01]  /*75d0*/  FMUL R92, R92, R8.reuse ;  /* 0x000000085c5c7220 */ /* 0x080fe20000400000 */
[----:B------:R-:W-:Y:S01]  /*75e0*/  F2FP.SATFINITE.E4M3.F32.PACK_AB_MERGE_C R101, RZ, R101, RZ ;  /* 0x00000065ff65723e */ /* 0x000fe200048070ff */
[----:B------:R-:W-:Y:S01]  /*75f0*/  @!P6 STG.E.U8 desc[UR20][R14.64+0x31], R25 ;  /* 0x000031190e00e986 */ /* 0x000fe2000c101114 */
[----:B------:R-:W-:Y:S01]  /*7600*/  F2FP.SATFINITE.E4M3.F32.PACK_AB_MERGE_C R97, RZ, R97, RZ ;  /* 0x00000061ff61723e */ /* 0x000fe200048070ff */
[-C--:B------:R-:W-:Y:S01]  /*7610*/  FMUL R88, R88, R8.reuse ;  /* 0x0000000858587220 */ /* 0x080fe20000400000 */
[-C--:B------:R-:W-:Y:S01]  /*7620*/  FMUL R95, R95, R8.reuse ;  /* 0x000000085f5f7220 */ /* 0x080fe20000400000 */
[----:B------:R-:W-:Y:S01]  /*7630*/  @!P0 STG.E.U8 desc[UR20][R16.64+0x39], R27 ;  /* 0x0000391b10008986 */ /* 0x000fe2000c101114 */
[----:B------:R-:W-:Y:S01]  /*7640*/  ISETP.GE.AND P0, PT, R34, 0x81, PT ;  /* 0x000000812200780c */ /* 0x000fe20003f06270 */
[----:B------:R-:W-:Y:S01]  /*7650*/  FMUL R93, R93, R8 ;  /* 0x000000085d5d7220 */ /* 0x000fe20000400000 */
[----:B0-----:R-:W-:Y:S01]  /*7660*/  F2FP.SATFINITE.E4M3.F32.PACK_AB_MERGE_C R7, RZ, R112, RZ ;  /* 0x00000070ff07723e */ /* 0x001fe200048070ff */
[----:B------:R0:W-:Y:S01]  /*7670*/  @!P1 STG.E.U8 desc[UR20][R16.64+0x38], R119 ;  /* 0x0000387710009986 */ /* 0x0001e2000c101114 */
[C---:B------:R-:W-:Y:S01]  /*7680*/  ISETP.LT.OR P6, PT, R33.reuse, 0x1, !P0 ;  /* 0x000000012100780c */ /* 0x040fe200047c1670 */
[-C--:B------:R-:W-:Y:S01]  /*7690*/  FMUL R90, R90, R8.reuse ;  /* 0x000000085a5a7220 */ /* 0x080fe20000400000 */
[----:B------:R-:W-:Y:S01]  /*76a0*/  ISETP.LT.OR P5, PT, R33, 0x2, !P0 ;  /* 0x000000022100780c */ /* 0x000fe200047a1670 */
[----:B------:R-:W-:Y:S01]  /*76b0*/  @!P4 STG.E.U8 desc[UR20][R14.64+0x38], R117 ;  /* 0x000038750e00c986 */ /* 0x000fe2000c101114 */
[----:B------:R-:W-:Y:S01]  /*76c0*/  ISETP.GE.AND P1, PT, R34, 0x89, PT ;  /* 0x000000892200780c */ /* 0x000fe20003f26270 */
[-C--:B------:R-:W-:Y:S01]  /*76d0*/  FMUL R23, R23, R8.reuse ;  /* 0x0000000817177220 */ /* 0x080fe20000400000 */
[----:B------:R-:W-:Y:S01]  /*76e0*/  F2FP.SATFINITE.E4M3.F32.PACK_AB_MERGE_C R99, RZ, R99, RZ ;  /* 0x00000063ff63723e */ /* 0x000fe200048070ff */
[----:B------:R1:W-:Y:S01]  /*76f0*/  @!P2 STG.E.U8 desc[UR20][R14.64+0x39], R7 ;  /* 0x000039070e00a986 */ /* 0x0003e2000c101114 */
[----:B------:R-:W-:Y:S01]  /*7700*/  ISETP.LT.OR P4, PT, R33, 0x1, !P1 ;  /* 0x000000012100780c */ /* 0x000fe20004f81670 */
[-C--:B------:R-:W-:Y:S01]  /*7710*/  FMUL R91, R91, R8.reuse ;  /* 0x000000085b5b7220 */ /* 0x080fe20000400000 */
[----:B------:R-:W-:Y:S01]  /*7720*/  ISETP.LT.OR P2, PT, R33, 0xa, !P0 ;  /* 0x0000000a2100780c */ /* 0x000fe20004741670 */
[----:B------:R-:W-:Y:S01]  /*7730*/  FMUL R89, R89, R8 ;  /* 0x0000000859597220 */ /* 0x000fe20000400000 */
[----:B0-----:R-:W-:Y:S01]  /*7740*/  F2FP.SATFINITE.E4M3.F32.PACK_AB_MERGE_C R17, RZ, R110, RZ ;  /* 0x0000006eff11723e */ /* 0x001fe200048070ff */
[----:B------:R-:W-:Y:S01]  /*7750*/  @!P6 STG.E.U8 desc[UR20][R12.64], R115 ;  /* 0x000000730c00e986 */ /* 0x000fe2000c101114 */
[C---:B------:R-:W-:Y:S01]  /*7760*/  ISETP.LT.OR P6, PT, R33.reuse, 0x2, !P1 ;  /* 0x000000022100780c */ /* 0x040fe20004fc1670 */
[-C--:B------:R-:W-:Y:S01]  /*7770*/  FMUL R22, R22, R8.reuse ;  /* 0x0000000816167220 */ /* 0x080fe20000400000 */
[----:B------:R-:W-:Y:S01]  /*7780*/  F2FP.SATFINITE.E4M3.F32.PACK_AB_MERGE_C R95, RZ, R95, RZ ;  /* 0x0000005fff5f723e */ /* 0x000fe200048070ff */
[----:B------:R-:W-:Y:S01]  /*7790*/  @!P5 STG.E.U8 desc[UR20][R12.64+0x1], R17 ;  /* 0x000001110c00d986 */ /* 0x000fe2000c101114 */
[----:B------:R-:W-:Y:S01]  /*77a0*/  ISETP.LT.OR P5, PT, R33, 0x9, !P0 ;  /* 0x000000092100780c */ /* 0x000fe200047a1670 */
[----:B------:R-:W-:Y:S01]  /*77b0*/  FMUL R19, R19, R8 ;  /* 0x0000000813137220 */ /* 0x000fe20000400000 */
[----:B-1----:R-:W-:Y:S01]  /*77c0*/  F2FP.SATFINITE.E4M3.F32.PACK_AB_MERGE_C R7, RZ, R108, RZ ;  /* 0x0000006cff07723e */ /* 0x002fe200048070ff */
[----:B------:R-:W-:Y:S01]  /*77d0*/  @!P4 STG.E.U8 desc[UR20][R10.64], R113 ;  /* 0x000000710a00c986 */ /* 0x000fe2000c101114 */
[----:B------:R-:W-:Y:S01]  /*77e0*/  F2FP.SATFINITE.E4M3.F32.PACK_AB_MERGE_C R15, RZ, R106, RZ ;  /* 0x0000006aff0f723e */ /* 0x000fe200048070ff */
[-C--:B------:R-:W-:Y:S01]  /*77f0*/  FMUL R18, R18, R8.reuse ;  /* 0x0000000812127220 */ /* 0x080fe20000400000 */
[----:B------:R-:W-:Y:S01]  /*7800*/  ISETP.LT.OR P4, PT, R33, 0x9, !P1 ;  /* 0x000000092100780c */ /* 0x000fe20004f81670 */
[-C--:B------:R-:W-:Y:S01]  /*7810*/  FMUL R21, R21, R8.reuse ;  /* 0x0000000815157220 */ /* 0x080fe20000400000 */
[----:B------:R-:W-:Y:S01]  /*7820*/  F2FP.SATFINITE.E4M3.F32.PACK_AB_MERGE_C R93, RZ, R93, RZ ;  /* 0x0000005dff5d723e */ /* 0x000fe200048070ff */
[----:B------:R0:W-:Y:S01]  /*7830*/  @!P6 STG.E.U8 desc[UR20][R10.64+0x1], R7 ;  /* 0x000001070a00e986 */ /* 0x0001e2000c101114 */
[C---:B------:R-:W-:Y:S01]  /*7840*/  ISETP.LT.OR P6, PT, R33.reuse, 0xa, !P1 ;  /* 0x0000000a2100780c */ /* 0x040fe20004fc1670 */
[----:B------:R-:W-:Y:S01]  /*7850*/  FMUL R20, R20, R8 ;  /* 0x0000000814147220 */ /* 0x000fe20000400000 */
[----:B------:R-:W-:Y:S01]  /*7860*/  F2FP.SATFINITE.E4M3.F32.PACK_AB_MERGE_C R23, RZ, R23, RZ ;  /* 0x00000017ff17723e */ /* 0x000fe200048070ff */
[----:B------:R1:W-:Y:S01]  /*7870*/  @!P2 STG.E.U8 desc[UR20][R12.64+0x9], R15 ;  /* 0x0000090f0c00a986 */ /* 0x0003e2000c101114 */
[----:B------:R-:W-:-:S02]  /*7880*/  ISETP.LT.OR P2, PT, R33, 0x12, !P0 ;  /* 0x000000122100780c */ /* 0x000fc40004741670 */
[----:B------:R-:W-:Y:S01]  /*7890*/  F2FP.SATFINITE.E4M3.F32.PACK_AB_MERGE_C R91, RZ, R91, RZ ;  /* 0x0000005bff5b723e */ /* 0x000fe200048070ff */
[----:B------:R-:W-:Y:S01]  /*78a0*/  @!P5 STG.E.U8 desc[UR20][R12.64+0x8], R109 ;  /* 0x0000086d0c00d986 */ /* 0x000fe2000c101114 */
[C---:B------:R-:W-:Y:S02]  /*78b0*/  ISETP.LT.OR P5, PT, R33.reuse, 0x11, !P0 ;  /* 0x000000112100780c */ /* 0x040fe400047a1670 */
[----:B------:R-:W-:Y:S01]  /*78c0*/  F2FP.SATFINITE.E4M3.F32.PACK_AB_MERGE_C R89, RZ, R89, RZ ;  /* 0x00000059ff59723e */ /* 0x000fe200048070ff */
[----:B------:R-:W-:Y:S01]  /*78d0*/  @!P4 STG.E.U8 desc[UR20][R10.64+0x8], R111 ;  /* 0x0000086f0a00c986 */ /* 0x000fe2000c101114 */
[----:B0-----:R-:W-:Y:S02]  /*78e0*/  F2FP.SATFINITE.E4M3.F32.PACK_AB_MERGE_C R7, RZ, R104, RZ ;  /* 0x00000068ff07723e */ /* 0x001fe400048070ff */
[C---:B------:R-:W-:Y:S02]  /*78f0*/  ISETP.LT.OR P4, PT, R33.reuse, 0x11, !P1 ;  /* 0x000000112100780c */ /* 0x040fe40004f81670 */
[----:B-1----:R-:W-:Y:S01]  /*7900*/  F2FP.SATFINITE.E4M3.F32.PACK_AB_MERGE_C R15, RZ, R100, RZ ;  /* 0x00000064ff0f723e */ /* 0x002fe200048070ff */
[----:B------:R0:W-:Y:S01]  /*7910*/  @!P6 STG.E.U8 desc[UR20][R10.64+0x9], R7 ;  /* 0x000009070a00e986 */ /* 0x0001e2000c101114 */
[----:B------:R-:W-:-:S02]  /*7920*/  ISETP.LT.OR P6, PT, R33, 0x12, !P1 ;  /* 0x000000122100780c */ /* 0x000fc40004fc1670 */
[----:B------:R-:W-:Y:S01]  /*7930*/  F2FP.SATFINITE.E4M3.F32.PACK_AB_MERGE_C R19, RZ, R19, RZ ;  /* 0x00000013ff13723e */ /* 0x000fe200048070ff */
[----:B------:R1:W-:Y:S01]  /*7940*/  @!P2 STG.E.U8 desc[UR20][R12.64+0x11], R15 ;  /* 0x0000110f0c00a986 */ /* 0x0003e2000c101114 */
[C---:B------:R-:W-:Y:S02]  /*7950*/  ISETP.LT.OR P2, PT, R33.reuse, 0x1a, !P0 ;  /* 0x0000001a2100780c */ /* 0x040fe40004741670 */
[----:B------:R-:W-:Y:S01]  /*7960*/  F2FP.SATFINITE.E4M3.F32.PACK_AB_MERGE_C R21, RZ, R21, RZ ;  /* 0x00000015ff15723e */ /* 0x000fe200048070ff */
[----:B------:R-:W-:Y:S01]  /*7970*/  @!P5 STG.E.U8 desc[UR20][R12.64+0x10], R107 ;  /* 0x0000106b0c00d986 */ /* 0x000fe2000c101114 */
[----:B------:R-:W-:Y:S02]  /*7980*/  ISETP.LT.OR P5, PT, R33, 0x19, !P0 ;  /* 0x000000192100780c */ /* 0x000fe400047a1670 */
[----:B------:R-:W-:Y:S01]  /*7990*/  F2FP.SATFINITE.E4M3.F32.PACK_AB_MERGE_C R17, RZ, R20, RZ ;  /* 0x00000014ff11723e */ /* 0x000fe200048070ff */
[----:B------:R-:W-:Y:S01]  /*79a0*/  @!P4 STG.E.U8 desc[UR20][R10.64+0x10], R105 ;  /* 0x000010690a00c986 */ /* 0x000fe2000c101114 */
[----:B0-----:R-:W-:-:S02]  /*79b0*/  F2FP.SATFINITE.E4M3.F32.PACK_AB_MERGE_C R7, RZ, R102, RZ ;  /* 0x00000066ff07723e */ /* 0x001fc400048070ff */
[C---:B------:R-:W-:Y:S02]  /*79c0*/  ISETP.LT.OR P4, PT, R33.reuse, 0x19, !P1 ;  /* 0x000000192100780c */ /* 0x040fe40004f81670 */
[----:B-1----:R-:W-:Y:S01]  /*79d0*/  F2FP.SATFINITE.E4M3.F32.PACK_AB_MERGE_C R15, RZ, R98, RZ ;  /* 0x00000062ff0f723e */ /* 0x002fe200048070ff */
[----:B------:R0:W-:Y:S01]  /*79e0*/  @!P6 STG.E.U8 desc[UR20][R10.64+0x11], R7 ;  /* 0x000011070a00e986 */ /* 0x0001e2000c101114 */
[----:B------:R-:W-:-:S03]  /*79f0*/  ISETP.LT.OR P6, PT, R33, 0x1a, !P1 ;  /* 0x0000001a2100780c */ /* 0x000fc60004fc1670 */
[----:B------:R1:W-:Y:S01]  /*7a00*/  @!P2 STG.E.U8 desc[UR20][R12.64+0x19], R15 ;  /* 0x0000190f0c00a986 */ /* 0x0003e2000c101114 */
[----:B------:R-:W-:-:S03]  /*7a10*/  ISETP.LT.OR P2, PT, R33, 0x22, !P0 ;  /* 0x000000222100780c */ /* 0x000fc60004741670 */
[----:B------:R-:W-:Y:S01]  /*7a20*/  @!P5 STG.E.U8 desc[UR20][R12.64+0x18], R103 ;  /* 0x000018670c00d986 */ /* 0x000fe2000c101114 */
[C---:B------:R-:W-:Y:S02]  /*7a30*/  ISETP.LT.OR P5, PT, R33.reuse, 0x21, !P0 ;  /* 0x000000212100780c */ /* 0x040fe400047a1670 */
[----:B0-----:R-:W-:Y:S01]  /*7a40*/  F2FP.SATFINITE.E4M3.F32.PACK_AB_MERGE_C R7, RZ, R96, RZ ;  /* 0x00000060ff07723e */ /* 0x001fe200048070ff */
[----:B------:R-:W-:Y:S01]  /*7a50*/  @!P4 STG.E.U8 desc[UR20][R10.64+0x18], R101 ;  /* 0x000018650a00c986 */ /* 0x000fe2000c101114 */
        /* <DEDUP_REMOVED lines=25> */
[C---:B------:R-:W-:Y:S02]  /*7bf0*/  ISETP.LT.OR P2, PT, R33.reuse, 0x39, !P0 ;  /* 0x000000392100780c */ /* 0x040fe40004741670 */
[C---:B------:R-:W-:Y:S01]  /*7c00*/  ISETP.LT.OR P0, PT, R33.reuse, 0x3a, !P0 ;  /* 0x0000003a2100780c */ /* 0x040fe20004701670 */
[----:B------:R1:W-:Y:S01]  /*7c10*/  @!P5 STG.E.U8 desc[UR20][R12.64+0x30], R91 ;  /* 0x0000305b0c00d986 */ /* 0x0003e2000c101114 */
[C---:B------:R-:W-:Y:S02]  /*7c20*/  ISETP.LT.OR P5, PT, R33.reuse, 0x39, !P1 ;  /* 0x000000392100780c */ /* 0x040fe40004fa1670 */
[----:B------:R-:W-:Y:S01]  /*7c30*/  ISETP.LT.OR P1, PT, R33, 0x3a, !P1 ;  /* 0x0000003a2100780c */ /* 0x000fe20004f21670 */
[----:B------:R1:W-:Y:S01]  /*7c40*/  @!P4 STG.E.U8 desc[UR20][R10.64+0x30], R89 ;  /* 0x000030590a00c986 */ /* 0x0003e2000c101114 */
[----:B0-----:R-:W-:-:S05]  /*7c50*/  F2FP.SATFINITE.E4M3.F32.PACK_AB_MERGE_C R7, RZ, R22, RZ ;  /* 0x00000016ff07723e */ /* 0x001fca00048070ff */
[----:B------:R1:W-:Y:S04]  /*7c60*/  @!P6 STG.E.U8 desc[UR20][R10.64+0x31], R7 ;  /* 0x000031070a00e986 */ /* 0x0003e8000c101114 */
[----:B------:R1:W-:Y:S04]  /*7c70*/  @!P2 STG.E.U8 desc[UR20][R12.64+0x38], R19 ;  /* 0x000038130c00a986 */ /* 0x0003e8000c101114 */
[----:B------:R1:W-:Y:S04]  /*7c80*/  @!P0 STG.E.U8 desc[UR20][R12.64+0x39], R15 ;  /* 0x0000390f0c008986 */ /* 0x0003e8000c101114 */
[----:B------:R1:W-:Y:S04]  /*7c90*/  @!P5 STG.E.U8 desc[UR20][R10.64+0x38], R21 ;  /* 0x000038150a00d986 */ /* 0x0003e8000c101114 */
[----:B------:R1:W-:Y:S02]  /*7ca0*/  @!P1 STG.E.U8 desc[UR20][R10.64+0x39], R17 ;  /* 0x000039110a009986 */ /* 0x0003e4000c101114 */
.L_x_167:
[----:B------:R-:W-:Y:S05]  /*7cb0*/  BSYNC B0 ;  /* 0x0000000000007941 */ /* 0x000fea0003800000 */
.L_x_37:
[----:B------:R-:W-:Y:S01]  /*7cc0*/  ULDC UR6, c[0x0][0xc] ;  /* 0x0000030000067ab9 */ /* 0x000fe20000000800 */
[----:B------:R-:W-:Y:S01]  /*7cd0*/  ULDC UR7, c[0x0][0x10] ;  /* 0x0000040000077ab9 */ /* 0x000fe20000000800 */
[----:B01---5:R-:W0:Y:S01]  /*7ce0*/  LDC R7, c[0x0][0x14] ;  /* 0x00000500ff077b82 */ /* 0x023e220000000800 */
[----:B------:R-:W-:Y:S01]  /*7cf0*/  UIMAD.WIDE.U32 UR6, UR6, UR7, URZ ;  /* 0x00000007060672a5 */ /* 0x000fe2000f8e003f */
[----:B------:R-:W-:Y:S01]  /*7d00*/  PRMT R10, RZ, 0x7610, R10 ;  /* 0x00007610ff0a7816 */ /* 0x000fe2000000000a */
[----:B------:R-:W-:-:S04]  /*7d10*/  IMAD.MOV.U32 R11, RZ, RZ, -0x1 ;  /* 0xffffffffff0b7424 */ /* 0x000fc800078e00ff */
[----:B0-----:R-:W-:-:S04]  /*7d20*/  IMAD.WIDE.U32 R2, R7, UR6, R2 ;  /* 0x0000000607027c25 */ /* 0x001fc8000f8e0002 */
[----:B------:R-:W-:Y:S01]  /*7d30*/  IMAD R7, R7, UR7, RZ ;  /* 0x0000000707077c24 */ /* 0x000fe2000f8e02ff */
[----:B------:R-:W-:Y:S02]  /*7d40*/  ULDC.64 UR6, c[0x0][0x650] ;  /* 0x0001940000067ab9 */ /* 0x000fe40000000a00 */
[----:B------:R-:W-:Y:S01]  /*7d50*/  ISETP.GE.U32.AND P0, PT, R2, UR6, PT ;  /* 0x0000000602007c0c */ /* 0x000fe2000bf06070 */
[----:B------:R-:W-:Y:S02]  /*7d60*/  IMAD.IADD R3, R3, 0x1, R7 ;  /* 0x0000000103037824 */ /* 0x000fe400078e0207 */
[----:B------:R-:W-:-:S03]  /*7d70*/  IMAD.MOV.U32 R7, RZ, RZ, -0x1 ;  /* 0xffffffffff077424 */ /* 0x000fc600078e00ff */
[----:B------:R-:W-:-:S13]  /*7d80*/  ISETP.GE.U32.AND.EX P0, PT, R3, UR7, PT, P0 ;  /* 0x0000000703007c0c */ /* 0x000fda000bf06100 */
[----:B------:R-:W-:Y:S05]  /*7d90*/  @P0 BRA `(.L_x_168) ;  /* 0x0000000400600947 */ /* 0x000fea0003800000 */
[----:B------:R-:W0:Y:S01]  /*7da0*/  S2R R22, SR_CTAID.X ;  /* 0x0000000000167919 */ /* 0x000e220000002500 */
[----:B------:R-:W1:Y:S01]  /*7db0*/  LDC.64 R16, c[0x0][0x628] ;  /* 0x00018a00ff107b82 */ /* 0x000e620000000a00 */
[----:B------:R-:W-:Y:S01]  /*7dc0*/  ULDC UR6, c[0x0][0x150] ;  /* 0x0000540000067ab9 */ /* 0x000fe20000000800 */
[----:B--234-:R-:W-:Y:S01]  /*7dd0*/  IMAD.MOV.U32 R14, RZ, RZ, R2 ;  /* 0x000000ffff0e7224 */ /* 0x01cfe200078e0002 */
[----:B------:R-:W2:Y:S01]  /*7de0*/  S2R R24, SR_CTAID.Y ;  /* 0x0000000000187919 */ /* 0x000ea20000002600 */
[----:B------:R-:W-:-:S04]  /*7df0*/  IMAD.MOV.U32 R15, RZ, RZ, R3 ;  /* 0x000000ffff0f7224 */ /* 0x000fc800078e0003 */
[----:B------:R-:W3:Y:S08]  /*7e00*/  LDC R25, c[0x0][0x144] ;  /* 0x00005100ff197b82 */ /* 0x000ef00000000800 */
[----:B------:R-:W4:Y:S08]  /*7e10*/  LDC R18, c[0x0][0x630] ;  /* 0x00018c00ff127b82 */ /* 0x000f300000000800 */
[----:B------:R-:W2:Y:S01]  /*7e20*/  LDC.64 R20, c[0x0][0x620] ;  /* 0x00018800ff147b82 */ /* 0x000ea20000000a00 */
[----:B-1----:R-:W-:-:S04]  /*7e30*/  ISETP.NE.U32.AND P0, PT, R16, RZ, PT ;  /* 0x000000ff1000720c */ /* 0x002fc80003f05070 */
[----:B------:R-:W-:Y:S02]  /*7e40*/  ISETP.NE.AND.EX P0, PT, R17, RZ, PT, P0 ;  /* 0x000000ff1100720c */ /* 0x000fe40003f05300 */
[----:B0-----:R-:W-:-:S05]  /*7e50*/  I2FP.F32.U32 R7, R22 ;  /* 0x0000001600077245 */ /* 0x001fca0000201000 */
[----:B------:R-:W-:-:S04]  /*7e60*/  FMUL R7, R7, UR6 ;  /* 0x0000000607077c20 */ /* 0x000fc80008400000 */
[----:B------:R0:W1:Y:S02]  /*7e70*/  F2I.U32.TRUNC.NTZ R23, R7 ;  /* 0x0000000700177305 */ /* 0x000064000020f000 */
[----:B---34-:R-:W-:Y:S05]  /*7e80*/  @!P0 BRA `(.L_x_169) ;  /* 0x0000000000288947 */ /* 0x018fea0003800000 */
[----:B0-----:R-:W0:Y:S02]  /*7e90*/  LDC R7, c[0x0][0x634] ;  /* 0x00018d00ff077b82 */ /* 0x001e240000000800 */
        /* <DEDUP_REMOVED lines=9> */
.L_x_169:
[-CC-:B------:R-:W-:Y:S01]  /*7f30*/  SHF.R.U64 R19, R14, R18.reuse, R15.reuse ;  /* 0x000000120e137219 */ /* 0x180fe2000000120f */
[----:B------:R-:W3:Y:S01]  /*7f40*/  LDC.64 R30, c[0x0][0x640] ;  /* 0x00019000ff1e7b82 */ /* 0x000ee20000000a00 */
[----:B0-----:R-:W-:Y:S01]  /*7f50*/  SHF.R.U32.HI R7, RZ, R18, R15 ;  /* 0x00000012ff077219 */ /* 0x001fe2000001160f */
[----:B-1----:R-:W-:Y:S01]  /*7f60*/  IMAD.MOV R23, RZ, RZ, -R23 ;  /* 0x000000ffff177224 */ /* 0x002fe200078e0a17 */
[----:B------:R-:W-:Y:S01]  /*7f70*/  IADD3 R13, P0, RZ, -R19, RZ ;  /* 0x80000013ff0d7210 */ /* 0x000fe20007f1e0ff */
[----:B------:R-:W-:Y:S02]  /*7f80*/  ULDC UR6, c[0x0][0x154] ;  /* 0x0000550000067ab9 */ /* 0x000fe40000000800 */
[----:B------:R-:W-:Y:S02]  /*7f90*/  IMAD R25, R25, R23, R22 ;  /* 0x0000001719197224 */ /* 0x000fe400078e0216 */
[----:B------:R-:W0:Y:S01]  /*7fa0*/  LDC R14, c[0x0][0x618] ;  /* 0x00018600ff0e7b82 */ /* 0x000e220000000800 */
[----:B------:R-:W-:-:S02]  /*7fb0*/  IMAD.X R7, RZ, RZ, ~R7, P0 ;  /* 0x000000ffff077224 */ /* 0x000fc400000e0e07 */
[----:B--2---:R-:W-:-:S04]  /*7fc0*/  IMAD.WIDE.U32 R10, R13, R20, R2 ;  /* 0x000000140d0a7225 */ /* 0x004fc800078e0002 */
[----:B------:R-:W-:Y:S01]  /*7fd0*/  IMAD R12, R7, R20, RZ ;  /* 0x00000014070c7224 */ /* 0x000fe200078e02ff */
[----:B------:R-:W1:Y:S03]  /*7fe0*/  LDC R26, c[0x0][0x608] ;  /* 0x00018200ff1a7b82 */ /* 0x000e660000000800 */
[----:B------:R-:W-:Y:S02]  /*7ff0*/  IMAD R7, R13, R21, R12 ;  /* 0x000000150d077224 */ /* 0x000fe400078e020c */
[----:B------:R-:W-:Y:S02]  /*8000*/  IMAD.MOV.U32 R13, RZ, RZ, 0x1 ;  /* 0x00000001ff0d7424 */ /* 0x000fe400078e00ff */
[----:B------:R-:W-:Y:S01]  /*8010*/  IMAD.IADD R7, R11, 0x1, R7 ;  /* 0x000000010b077824 */ /* 0x000fe200078e0207 */
[----:B------:R-:W2:Y:S01]  /*8020*/  LDC R28, c[0x0][0x658] ;  /* 0x00019600ff1c7b82 */ /* 0x000ea20000000800 */
[----:B------:R-:W-:-:S02]  /*8030*/  I2FP.F32.U32 R11, R24 ;  /* 0x00000018000b7245 */ /* 0x000fc40000201000 */
[----:B---3--:R-:W-:-:S03]  /*8040*/  ISETP.NE.U32.AND P0, PT, R30, RZ, PT ;  /* 0x000000ff1e00720c */ /* 0x008fc60003f05070 */
[----:B------:R-:W-:Y:S01]  /*8050*/  FMUL R12, R11, UR6 ;  /* 0x000000060b0c7c20 */ /* 0x000fe20008400000 */
[----:B------:R-:W-:Y:S01]  /*8060*/  ISETP.NE.AND.EX P0, PT, R31, RZ, PT, P0 ;  /* 0x000000ff1f00720c */ /* 0x000fe20003f05300 */
[----:B------:R-:W3:Y:S01]  /*8070*/  LDC R23, c[0x0][0x148] ;  /* 0x00005200ff177b82 */ /* 0x000ee20000000800 */
[-CC-:B0-----:R-:W-:Y:S01]  /*8080*/  SHF.R.U64 R18, R10, R14.reuse, R7.reuse ;  /* 0x0000000e0a127219 */ /* 0x181fe20000001207 */
[----:B------:R0:W4:Y:S01]  /*8090*/  F2I.U32.TRUNC.NTZ R20, R12 ;  /* 0x0000000c00147305 */ /* 0x000122000020f000 */
[----:B------:R-:W-:Y:S01]  /*80a0*/  SHF.R.U32.HI R7, RZ, R14, R7 ;  /* 0x0000000eff077219 */ /* 0x000fe20000011607 */
[----:B------:R-:W-:-:S04]  /*80b0*/  IMAD.MOV.U32 R11, RZ, RZ, -0x1 ;  /* 0xffffffffff0b7424 */ /* 0x000fc800078e00ff */
[----:B------:R-:W0:Y:S01]  /*80c0*/  LDC R22, c[0x0][0x600] ;  /* 0x00018000ff167b82 */ /* 0x000e220000000800 */
[-CC-:B-1----:R-:W-:Y:S02]  /*80d0*/  SHF.R.U64 R16, R18, R26.reuse, R7.reuse ;  /* 0x0000001a12107219 */ /* 0x182fe40000001207 */
[----:B------:R-:W-:-:S05]  /*80e0*/  SHF.R.U32.HI R7, RZ, R26, R7 ;  /* 0x0000001aff077219 */ /* 0x000fca0000011607 */
[----:B------:R-:W1:Y:S01]  /*80f0*/  LDC R29, c[0x0][0x648] ;  /* 0x00019200ff1d7b82 */ /* 0x000e620000000800 */
[-C--:B--2---:R-:W-:Y:S02]  /*8100*/  SHF.L.U32 R10, R11, R28.reuse, RZ ;  /* 0x0000001c0b0a7219 */ /* 0x084fe400000006ff */
[-CC-:B------:R-:W-:Y:S02]  /*8110*/  SHF.R.U64 R21, R16, R28.reuse, R7.reuse ;  /* 0x0000001c10157219 */ /* 0x180fe40000001207 */
[----:B------:R-:W-:Y:S02]  /*8120*/  SHF.R.U32.HI R11, RZ, R28, R7 ;  /* 0x0000001cff0b7219 */ /* 0x000fe40000011607 */
[----:B------:R-:W-:Y:S01]  /*8130*/  LOP3.LUT R27, RZ, R10, RZ, 0x33, !PT ;  /* 0x0000000aff1b7212 */ /* 0x000fe200078e33ff */
[----:B------:R-:W2:Y:S01]  /*8140*/  LDC R33, c[0x0][0x638] ;  /* 0x00018e00ff217b82 */ /* 0x000ea20000000800 */
[----:B------:R-:W-:Y:S01]  /*8150*/  SHF.L.U32 R28, R13, R28, RZ ;  /* 0x0000001c0d1c7219 */ /* 0x000fe200000006ff */
[----:B------:R-:W-:-:S06]  /*8160*/  IMAD.MOV.U32 R10, RZ, RZ, R21 ;  /* 0x000000ffff0a7224 */ /* 0x000fcc00078e0015 */
[----:B------:R-:W0:Y:S01]  /*8170*/  LDC R34, c[0x0][0x610] ;  /* 0x00018400ff227b82 */ /* 0x000e220000000800 */
[----:B----4-:R-:W-:Y:S05]  /*8180*/  @!P0 BRA `(.L_x_170) ;  /* 0x0000000000288947 */ /* 0x010fea0003800000 */
[----:B------:R-:W4:Y:S02]  /*8190*/  LDC R10, c[0x0][0x64c] ;  /* 0x00019300ff0a7b82 */ /* 0x000f240000000800 */
[----:B----4-:R-:W-:-:S05]  /*81a0*/  IADD3 R7, P0, R21, R10, RZ ;  /* 0x0000000a15077210 */ /* 0x010fca0007f1e0ff */
[----:B------:R-:W-:-:S04]  /*81b0*/  IMAD.X R17, RZ, RZ, R11, P0 ;  /* 0x000000ffff117224 */ /* 0x000fc800000e060b */
[----:B------:R-:W-:-:S04]  /*81c0*/  IMAD.WIDE.U32 R10, R17, R30, RZ ;  /* 0x0000001e110a7225 */ /* 0x000fc800078e00ff */
[----:B0-----:R-:W-:-:S04]  /*81d0*/  IMAD.WIDE.U32 R12, P0, R7, R31, R10 ;  /* 0x0000001f070c7225 */ /* 0x001fc8000780000a */
[----:B------:R-:W-:-:S04]  /*81e0*/  IMAD.WIDE.U32 R10, R7, R30, RZ ;  /* 0x0000001e070a7225 */ /* 0x000fc800078e00ff */
[----:B------:R-:W-:Y:S01]  /*81f0*/  IMAD.X R15, RZ, RZ, RZ, P0 ;  /* 0x000000ffff0f7224 */ /* 0x000fe200000e06ff */
[----:B------:R-:W-:Y:S01]  /*8200*/  IADD3 RZ, P0, R11, R12, RZ ;  /* 0x0000000c0bff7210 */ /* 0x000fe20007f1e0ff */
[----:B------:R-:W-:-:S04]  /*8210*/  IMAD.MOV.U32 R14, RZ, RZ, R13 ;  /* 0x000000ffff0e7224 */ /* 0x000fc800078e000d */
[----:B------:R-:W-:-:S08]  /*8220*/  IMAD.WIDE.U32.X R10, R17, R31, R14, P0 ;  /* 0x0000001f110a7225 */ /* 0x000fd000000e040e */
.L_x_170:
[----:B-1----:R-:W-:Y:S01]  /*8230*/  SHF.R.U64 R7, R10, R29, R11 ;  /* 0x0000001d0a077219 */ /* 0x002fe2000000120b */
[----:B0-----:R-:W-:Y:S01]  /*8240*/  VIADD R11, R22, 0xffffffff ;  /* 0xffffffff160b7836 */ /* 0x001fe20000000000 */
[----:B------:R-:W-:Y:S01]  /*8250*/  LOP3.LUT R32, R16, R27, RZ, 0xc0, !PT ;  /* 0x0000001b10207212 */ /* 0x000fe200078ec0ff */
[----:B------:R-:W-:Y:S02]  /*8260*/  IMAD.MOV R20, RZ, RZ, -R20 ;  /* 0x000000ffff147224 */ /* 0x000fe400078e0a14 */
[----:B------:R-:W-:Y:S01]  /*8270*/  IMAD.MOV R10, RZ, RZ, -R7 ;  /* 0x000000ffff0a7224 */ /* 0x000fe200078e0a07 */
[----:B------:R-:W-:Y:S01]  /*8280*/  LOP3.LUT R18, R18, R11, RZ, 0xc0, !PT ;  /* 0x0000000b12127212 */ /* 0x000fe200078ec0ff */
[----:B------:R-:W-:Y:S02]  /*8290*/  IMAD R32, R28, R7, R32 ;  /* 0x000000071c207224 */ /* 0x000fe400078e0220 */
[----:B---3--:R-:W-:Y:S02]  /*82a0*/  @P3 IMAD R25, R23, R20, R24 ;  /* 0x0000001417193224 */ /* 0x008fe400078e0218 */
[----:B--2---:R-:W-:-:S02]  /*82b0*/  IMAD R7, R10, R33, R21 ;  /* 0x000000210a077224 */ /* 0x004fc400078e0215 */
[----:B------:R-:W-:Y:S02]  /*82c0*/  IMAD R32, R32, R34, R25 ;  /* 0x0000002220207224 */ /* 0x000fe400078e0219 */
[----:B------:R-:W-:Y:S02]  /*82d0*/  IMAD R7, R7, R22, R18 ;  /* 0x0000001607077224 */ /* 0x000fe400078e0212 */
[----:B------:R-:W-:-:S03]  /*82e0*/  IMAD.MOV.U32 R10, RZ, RZ, 0x1 ;  /* 0x00000001ff0a7424 */ /* 0x000fc600078e00ff */
[----:B------:R-:W-:Y:S02]  /*82f0*/  SEL R11, R7, R32, !P3 ;  /* 0x00000020070b7207 */ /* 0x000fe40005800000 */
[----:B------:R-:W-:Y:S01]  /*8300*/  SEL R32, R32, R7, !P3 ;  /* 0x0000000720207207 */ /* 0x000fe20005800000 */
[----:B------:R-:W-:-:S07]  /*8310*/  IMAD.MOV.U32 R7, RZ, RZ, R19 ;  /* 0x000000ffff077224 */ /* 0x000fce00078e0013 */
.L_x_168:
[----:B------:R-:W-:Y:S01]  /*8320*/  LOP3.LUT P0, RZ, R10, 0xff, RZ, 0xc0, !PT ;  /* 0x000000ff0aff7812 */ /* 0x000fe2000780c0ff */
[----:B------:R-:W-:-:S12]  /*8330*/  IMAD.MOV.U32 R10, RZ, RZ, R32 ;  /* 0x000000ffff0a7224 */ /* 0x000fd800078e0020 */
[----:B------:R-:W-:Y:S05]  /*8340*/  @P0 BRA `(.L_x_171) ;  /* 0xffffff8c00a80947 */ /* 0x000fea000383ffff */
[----:B------:R-:W-:Y:S05]  /*8350*/  EXIT ;  /* 0x000000000000794d */ /* 0x000fea0003800000 */
.L_x_7:
[----:B0-----:R-:W-:Y:S01]  /*8360*/  ULDC.64 UR4, c[0x0][0x650] ;  /* 0x0001940000047ab9 */ /* 0x001fe20000000a00 */
        /* <DEDUP_REMOVED lines=25> */
.L_x_173:
[----:B------:R-:W0:Y:S01]  /*8500*/  LDC.64 R28, c[0x0][0x640] ;  /* 0x00019000ff1c7b82 */ /* 0x000e220000000a00 */
[-CC-:B------:R-:W-:Y:S01]  /*8510*/  SHF.R.U64 R21, R16, R6.reuse, R17.reuse ;  /* 0x0000000610157219 */ /* 0x180fe20000001211 */
[----:B------:R-:W-:Y:S01]  /*8520*/  IMAD.MOV.U32 R31, RZ, RZ, 0x1 ;  /* 0x00000001ff1f7424 */ /* 0x000fe200078e00ff */
[----:B------:R-:W-:Y:S02]  /*8530*/  SHF.R.U32.HI R5, RZ, R6, R17 ;  /* 0x00000006ff057219 */ /* 0x000fe40000011611 */
        /* <DEDUP_REMOVED lines=9> */
[----:B0-----:R-:W-:Y:S01]  /*85d0*/  ISETP.NE.U32.AND P0, PT, R28, RZ, PT ;  /* 0x000000ff1c00720c */ /* 0x001fe20003f05070 */
[----:B------:R-:W-:-:S03]  /*85e0*/  IMAD.MOV.U32 R11, RZ, RZ, -0x1 ;  /* 0xffffffffff0b7424 */ /* 0x000fc600078e00ff */
[----:B------:R-:W-:Y:S02]  /*85f0*/  ISETP.NE.AND.EX P0, PT, R29, RZ, PT, P0 ;  /* 0x000000ff1d00720c */ /* 0x000fe40003f05300 */
[----:B------:R-:W0:Y:S01]  /*8600*/  LDC R24, c[0x0][0x600] ;  /* 0x00018000ff187b82 */ /* 0x000e220000000800 */
[-CC-:B-1----:R-:W-:Y:S02]  /*8610*/  SHF.R.U64 R18, R10, R14.reuse, R5.reuse ;  /* 0x0000000e0a127219 */ /* 0x182fe40000001205 */
[----:B------:R-:W-:-:S05]  /*8620*/  SHF.R.U32.HI R5, RZ, R14, R5 ;  /* 0x0000000eff057219 */ /* 0x000fca0000011605 */
        /* <DEDUP_REMOVED lines=21> */
.L_x_174:
[----:B-1----:R-:W-:Y:S01]  /*8780*/  SHF.R.U64 R6, R10, R25, R11 ;  /* 0x000000190a067219 */ /* 0x002fe2000000120b */
[----:B0-----:R-:W-:Y:S01]  /*8790*/  VIADD R11, R24, 0xffffffff ;  /* 0xffffffff180b7836 */ /* 0x001fe20000000000 */
[----:B------:R-:W-:Y:S01]  /*87a0*/  SHF.L.U32 R9, R31, R26, RZ ;  /* 0x0000001a1f097219 */ /* 0x000fe200000006ff */
[----:B------:R-:W-:Y:S01]  /*87b0*/  @P3 IMAD R12, R13, R20, R8 ;  /* 0x000000140d0c3224 */ /* 0x000fe200078e0208 */
[----:B------:R-:W-:Y:S01]  /*87c0*/  LOP3.LUT R5, R22, R33, RZ, 0xc0, !PT ;  /* 0x0000002116057212 */ /* 0x000fe200078ec0ff */
[----:B------:R-:W-:Y:S01]  /*87d0*/  IMAD.MOV R10, RZ, RZ, -R6 ;  /* 0x000000ffff0a7224 */ /* 0x000fe200078e0a06 */
[----:B------:R-:W-:Y:S01]  /*87e0*/  LOP3.LUT R18, R18, R11, RZ, 0xc0, !PT ;  /* 0x0000000b12127212 */ /* 0x000fe200078ec0ff */
[----:B------:R-:W-:Y:S02]  /*87f0*/  IMAD.MOV.U32 R16, RZ, RZ, R21 ;  /* 0x000000ffff107224 */ /* 0x000fe400078e0015 */
[----:B------:R-:W-:Y:S02]  /*8800*/  IMAD R9, R9, R6, R5 ;  /* 0x0000000609097224 */ /* 0x000fe400078e0205 */
[----:B--2---:R-:W-:-:S02]  /*8810*/  IMAD R5, R10, R27, R23 ;  /* 0x0000001b0a057224 */ /* 0x004fc400078e0217 */
[----:B---3--:R-:W-:Y:S02]  /*8820*/  IMAD R12, R9, R30, R12 ;  /* 0x0000001e090c7224 */ /* 0x008fe400078e020c */
[----:B------:R-:W-:Y:S02]  /*8830*/  IMAD.MOV.U32 R6, RZ, RZ, 0x1 ;  /* 0x00000001ff067424 */ /* 0x000fe400078e00ff */
[----:B------:R-:W-:-:S03]  /*8840*/  IMAD R9, R5, R24, R18 ;  /* 0x0000001805097224 */ /* 0x000fc600078e0212 */
[----:B------:R-:W-:Y:S02]  /*8850*/  PRMT R5, R6, 0x7610, R5 ;  /* 0x0000761006057816 */ /* 0x000fe40000000005 */
[----:B------:R-:W-:Y:S02]  /*8860*/  SEL R6, R9, R12, !P3 ;  /* 0x0000000c09067207 */ /* 0x000fe40005800000 */
[----:B------:R-:W-:-:S07]  /*8870*/  SEL R18, R12, R9, !P3 ;  /* 0x000000090c127207 */ /* 0x000fce0005800000 */
.L_x_172:
[----:B------:R-:W-:-:S08]  /*8880*/  NOP ;  /* 0x0000000000007918 */ /* 0x000fd00000000000 */
[----:B------:R-:W0:-:S00]  /*8890*/  USETMAXREG.DEALLOC.CTAPOOL 0x28 ;  /* 0x00000028000079c8 */ /* 0x000e0000080e0500 */
[----:B0-----:R-:W-:-:S13]  /*88a0*/  ISETP.NE.AND P0, PT, R7, RZ, PT ;  /* 0x000000ff0700720c */ /* 0x001fda0003f05270 */
[----:B------:R-:W-:Y:S05]  /*88b0*/  @P0 EXIT ;  /* 0x000000000000094d */ /* 0x000fea0003800000 */
[----:B------:R-:W-:Y:S01]  /*88c0*/  LOP3.LUT P0, RZ, R5, 0xff, RZ, 0xc0, !PT ;  /* 0x000000ff05ff7812 */ /* 0x000fe2000780c0ff */
[----:B------:R-:W-:Y:S02]  /*88d0*/  IMAD.MOV.U32 R5, RZ, RZ, 0x1 ;  /* 0x00000001ff057424 */ /* 0x000fe400078e00ff */
[----:B------:R-:W-:-:S10]  /*88e0*/  IMAD.MOV.U32 R17, RZ, RZ, RZ ;  /* 0x000000ffff117224 */ /* 0x000fd400078e00ff */
[----:B------:R-:W-:Y:S05]  /*88f0*/  @!P0 BRA `(.L_x_175) ;  /* 0x0000000c003c8947 */ /* 0x000fea0003800000 */
[----:B------:R-:W0:Y:S01]  /*8900*/  LDC R5, c[0x0][0x28c] ;  /* 0x0000a300ff057b82 */ /* 0x000e220000000800 */
[----:B------:R-:W1:Y:S01]  /*8910*/  S2R R12, SR_CgaCtaId ;  /* 0x00000000000c7919 */ /* 0x000e620000008800 */
[----:B------:R-:W-:Y:S01]  /*8920*/  ULDC UR5, c[0x0][0x658] ;  /* 0x0001960000057ab9 */ /* 0x000fe20000000800 */
[----:B------:R-:W-:Y:S01]  /*8930*/  UMOV UR7, 0xffffffff ;  /* 0xffffffff00077882 */ /* 0x000fe20000000000 */
[----:B------:R-:W-:Y:S01]  /*8940*/  ULDC UR6, c[0x0][0xc] ;  /* 0x0000030000067ab9 */ /* 0x000fe20000000800 */
[----:B------:R-:W-:Y:S01]  /*8950*/  USHF.L.U32 UR8, UR7, UR5, URZ ;  /* 0x0000000507087299 */ /* 0x000fe2000800063f */
[----:B------:R-:W-:Y:S01]  /*8960*/  BSSY B0, `(.L_x_175) ;  /* 0x00000c8000007945 */ /* 0x000fe20003800000 */
[----:B------:R-:W-:Y:S01]  /*8970*/  UMOV UR9, 0x1 ;  /* 0x0000000100097882 */ /* 0x000fe20000000000 */
[----:B------:R-:W-:Y:S01]  /*8980*/  ULDC UR7, c[0x0][0x10] ;  /* 0x0000040000077ab9 */ /* 0x000fe20000000800 */
[----:B------:R-:W-:Y:S01]  /*8990*/  USHF.L.U32 UR18, UR9, UR5, URZ ;  /* 0x0000000509127299 */ /* 0x000fe2000800063f */
[----:B------:R-:W-:Y:S01]  /*89a0*/  IMAD.MOV.U32 R14, RZ, RZ, 0x1 ;  /* 0x00000001ff0e7424 */ /* 0x000fe200078e00ff */
[----:B------:R-:W-:Y:S01]  /*89b0*/  UIMAD.WIDE.U32 UR6, UR6, UR7, URZ ;  /* 0x00000007060672a5 */ /* 0x000fe2000f8e003f */
[----:B------:R-:W-:Y:S01]  /*89c0*/  LOP3.LUT R15, R4, 0x2, RZ, 0xfc, !PT ;  /* 0x00000002040f7812 */ /* 0x000fe200078efcff */
[----:B------:R-:W-:Y:S01]  /*89d0*/  ULDC UR5, c[0x0][0x14] ;  /* 0x0000050000057ab9 */ /* 0x000fe20000000800 */
[----:B------:R-:W-:Y:S01]  /*89e0*/  IMAD.MOV.U32 R17, RZ, RZ, RZ ;  /* 0x000000ffff117224 */ /* 0x000fe200078e00ff */
[----:B------:R-:W-:-:S02]  /*89f0*/  UIMAD.WIDE.U32 UR20, UR6, UR5, URZ ;  /* 0x00000005061472a5 */ /* 0x000fc4000f8e003f */
[----:B------:R-:W-:Y:S01]  /*8a00*/  UIMAD UR13, UR7, UR5, URZ ;  /* 0x00000005070d72a4 */ /* 0x000fe2000f8e023f */
[----:B------:R-:W-:Y:S01]  /*8a10*/  ULDC UR4, c[0x0][0x600] ;  /* 0x0001800000047ab9 */ /* 0x000fe20000000800 */
[----:B------:R-:W-:Y:S02]  /*8a20*/  ULOP3.LUT UR17, URZ, UR8, URZ, 0x33, !UPT ;  /* 0x000000083f117292 */ /* 0x000fe4000f8e333f */
[----:B------:R-:W-:Y:S01]  /*8a30*/  UIADD3 UR4, UR4, -0x1, URZ ;  /* 0xffffffff04047890 */ /* 0x000fe2000fffe03f */
[----:B0-----:R-:W-:Y:S01]  /*8a40*/  VIADD R5, R5, 0x7f ;  /* 0x0000007f05057836 */ /* 0x001fe20000000000 */
[----:B------:R-:W-:Y:S01]  /*8a50*/  UIADD3 UR13, UR21, UR13, URZ ;  /* 0x0000000d150d7290 */ /* 0x000fe2000fffe03f */
[----:B------:R-:W-:-:S03]  /*8a60*/  ULDC.64 UR22, c[0x0][0x198] ;  /* 0x0000660000167ab9 */ /* 0x000fc60000000a00 */
[----:B------:R-:W-:-:S04]  /*8a70*/  SHF.R.S32.HI R8, RZ, 0x1f, R5 ;  /* 0x0000001fff087819 */ /* 0x000fc80000011405 */
[----:B------:R-:W-:Y:S01]  /*8a80*/  LEA.HI R8, R8, R5, RZ, 0x7 ;  /* 0x0000000508087211 */ /* 0x000fe200078f38ff */
[C---:B-1----:R-:W-:Y:S02]  /*8a90*/  IMAD.SHL.U32 R11, R12.reuse, 0x20, RZ ;  /* 0x000000200c0b7824 */ /* 0x042fe400078e00ff */
[----:B------:R-:W-:Y:S01]  /*8aa0*/  IMAD.SHL.U32 R12, R12, 0x1000, RZ ;  /* 0x000010000c0c7824 */ /* 0x000fe200078e00ff */
[----:B------:R-:W-:Y:S01]  /*8ab0*/  SHF.R.S32.HI R10, RZ, 0x7, R8 ;  /* 0x00000007ff0a7819 */ /* 0x000fe20000011408 */
[----:B------:R-:W-:Y:S01]  /*8ac0*/  IMAD.MOV.U32 R5, RZ, RZ, 0x1 ;  /* 0x00000001ff057424 */ /* 0x000fe200078e00ff */
[----:B------:R-:W-:Y:S02]  /*8ad0*/  LOP3.LUT R11, R11, 0x20, RZ, 0xc0, !PT ;  /* 0x000000200b0b7812 */ /* 0x000fe400078ec0ff */
[----:B------:R-:W-:Y:S01]  /*8ae0*/  LOP3.LUT R12, R12, 0x1000, RZ, 0xc0, !PT ;  /* 0x000010000c0c7812 */ /* 0x000fe200078ec0ff */
[----:B------:R-:W-:-:S07]  /*8af0*/  VIADD R13, R10, 0x1 ;  /* 0x000000010a0d7836 */ /* 0x000fce0000000000 */
.L_x_186:
[----:B------:R-:W-:-:S03]  /*8b00*/  UMOV UR5, 0xffffffff ;  /* 0xffffffff00057882 */ /* 0x000fc60000000000 */
[----:B------:R-:W-:Y:S05]  /*8b10*/  BRA.DIV UR5, `(.L_x_176) ;  /* 0x0000000e05c87947 */ /* 0x000fea000b800000 */
[----:B------:R-:W-:-:S13]  /*8b20*/  ELECT P0, URZ, PT ;  /* 0x00000000003f782f */ /* 0x000fda0003800000 */
.L_x_198:
[----:B------:R-:W0:Y:S01]  /*8b30*/  LDC R7, c[0x0][0x28c] ;  /* 0x0000a300ff077b82 */ /* 0x000e220000000800 */
[----:B------:R-:W-:Y:S01]  /*8b40*/  BSSY B1, `(.L_x_177) ;  /* 0x0000038000017945 */ /* 0x000fe20003800000 */
[----:B0-----:R-:W-:-:S13]  /*8b50*/  ISETP.LT.OR P0, PT, R7, 0x1, !P0 ;  /* 0x000000010700780c */ /* 0x001fda0004701670 */
[----:B------:R-:W-:Y:S05]  /*8b60*/  @P0 BRA `(.L_x_178) ;  /* 0x0000000000d40947 */ /* 0x000fea0003800000 */
[----:B------:R-:W-:Y:S02]  /*8b70*/  IMAD R19, R6, 0x40, R11 ;  /* 0x0000004006137824 */ /* 0x000fe400078e020b */
[----:B------:R-:W-:Y:S02]  /*8b80*/  IMAD.SHL.U32 R20, R18, 0x100, RZ ;  /* 0x0000010012147824 */ /* 0x000fe400078e00ff */
[----:B------:R-:W-:Y:S02]  /*8b90*/  IMAD.MOV.U32 R23, RZ, RZ, RZ ;  /* 0x000000ffff177224 */ /* 0x000fe400078e00ff */
[----:B------:R-:W-:Y:S02]  /*8ba0*/  IMAD.MOV.U32 R6, RZ, RZ, R13 ;  /* 0x000000ffff067224 */ /* 0x000fe400078e000d */
[----:B------:R-:W-:Y:S02]  /*8bb0*/  IMAD.MOV.U32 R7, RZ, RZ, R5 ;  /* 0x000000ffff077224 */ /* 0x000fe400078e0005 */
[----:B------:R-:W-:-:S07]  /*8bc0*/  IMAD.MOV.U32 R9, RZ, RZ, R17 ;  /* 0x000000ffff097224 */ /* 0x000fce00078e0011 */
.L_x_181:
[----:B------:R-:W0:Y:S01]  /*8bd0*/  S2R R21, SR_CgaCtaId ;  /* 0x0000000000157919 */ /* 0x000e220000008800 */
[----:B------:R-:W-:Y:S02]  /*8be0*/  MOV R8, 0x400 ;  /* 0x0000040000087802 */ /* 0x000fe40000000f00 */
[----:B------:R-:W-:-:S13]  /*8bf0*/  LOP3.LUT P1, RZ, R0, 0x7f, RZ, 0xc0, !PT ;  /* 0x0000007f00ff7812 */ /* 0x000fda000782c0ff */
[----:B------:R-:W1:Y:S01]  /*8c00*/  @!P1 LDC R18, c[0x0][0x500] ;  /* 0x00014000ff129b82 */ /* 0x000e620000000800 */
[----:B0-----:R-:W-:Y:S02]  /*8c10*/  LEA R22, R21, R8, 0x18 ;  /* 0x0000000815167211 */ /* 0x001fe400078ec0ff */
[----:B------:R-:W-:-:S03]  /*8c20*/  SHF.L.U32 R8, R7, 0x1f, RZ ;  /* 0x0000001f07087819 */ /* 0x000fc600000006ff */
[----:B------:R-:W-:-:S04]  /*8c30*/  IMAD R21, R9, 0x8, R22 ;  /* 0x0000000809157824 */ /* 0x000fc800078e0216 */
[----:B------:R-:W0:Y:S02]  /*8c40*/  SYNCS.PHASECHK.TRANS64.TRYWAIT P0, [R21+URZ+0x28], R8 ;  /* 0x00002808150075a7 */ /* 0x000e24000800017f */
[----:B01----:R-:W-:Y:S05]  /*8c50*/  @!P0 BRA `(.L_x_179) ;  /* 0x0000000c00988947 */ /* 0x003fea0003800000 */
.L_x_199:
[----:B0-----:R-:W-:Y:S01]  /*8c60*/  PRMT R8, R15, 0x9910, RZ ;  /* 0x000099100f087816 */ /* 0x001fe200000000ff */
[----:B------:R0:W-:Y:S03]  /*8c70*/  @!P1 SYNCS.ARRIVE.TRANS64 RZ, [R21+URZ], R18 ;  /* 0x0000001215ff99a7 */ /* 0x0001e6000800003f */
[----:B------:R-:W-:-:S13]  /*8c80*/  ISETP.NE.AND P0, PT, R8, 0x2, PT ;  /* 0x000000020800780c */ /* 0x000fda0003f05270 */
[----:B0-----:R-:W-:Y:S05]  /*8c90*/  @P0 BRA `(.L_x_180) ;  /* 0x0000000000040947 */ /* 0x001fea0003800000 */
[----:B------:R-:W-:Y:S01]  /*8ca0*/  BPT.TRAP 0x1 ;  /* 0x000000040000795c */ /* 0x000fe20000300000 */
.L_x_180:
[----:B------:R-:W-:Y:S01]  /*8cb0*/  R2UR UR16, R22 ;  /* 0x00000000161072ca */ /* 0x000fe200000e0000 */
[----:B------:R-:W-:Y:S01]  /*8cc0*/  IMAD R22, R9, 0x8000, R22 ;  /* 0x0000800009167824 */ /* 0x000fe200078e0216 */
[----:B------:R-:W-:Y:S01]  /*8cd0*/  R2UR UR9, R21 ;  /* 0x00000000150972ca */ /* 0x000fe200000e0000 */
[C---:B------:R-:W-:Y:S01]  /*8ce0*/  IMAD R8, R9.reuse, 0x2000, R12 ;  /* 0x0000200009087824 */ /* 0x040fe200078e020c */
[----:B------:R-:W-:Y:S01]  /*8cf0*/  UIADD3 UR6, UP0, UR22, 0xf0, URZ ;  /* 0x000000f016067890 */ /* 0x000fe2000ff1e03f */
[----:B------:R-:W-:Y:S01]  /*8d00*/  VIADD R6, R6, 0xffffffff ;  /* 0xffffffff06067836 */ /* 0x000fe20000000000 */
[----:B------:R-:W-:Y:S01]  /*8d10*/  R2UR UR5, R22 ;  /* 0x00000000160572ca */ /* 0x000fe200000e0000 */
[----:B------:R-:W-:Y:S01]  /*8d20*/  UIADD3 UR24, UP1, UR22, 0x1f0, URZ ;  /* 0x000001f016187890 */ /* 0x000fe2000ff3e03f */
[----:B------:R-:W-:Y:S01]  /*8d30*/  R2UR UR8, R8 ;  /* 0x00000000080872ca */ /* 0x000fe200000e0000 */
[----:B------:R-:W-:Y:S01]  /*8d40*/  UIADD3.X UR7, URZ, UR23, URZ, UP0, !UPT ;  /* 0x000000173f077290 */ /* 0x000fe200087fe43f */
[----:B------:R-:W-:Y:S01]  /*8d50*/  R2UR UR11, R20 ;  /* 0x00000000140b72ca */ /* 0x000fe200000e0000 */
[----:B------:R-:W-:Y:S01]  /*8d60*/  VIADD R9, R9, 0x1 ;  /* 0x0000000109097836 */ /* 0x000fe20000000000 */
[----:B------:R-:W-:Y:S01]  /*8d70*/  R2UR UR10, R23 ;  /* 0x00000000170a72ca */ /* 0x000fe200000e0000 */
[----:B------:R-:W-:Y:S01]  /*8d80*/  UIADD3.X UR25, URZ, UR23, URZ, UP1, !UPT ;  /* 0x000000173f197290 */ /* 0x000fe20008ffe43f */
[----:B------:R-:W-:Y:S01]  /*8d90*/  R2UR UR12, R16 ;  /* 0x00000000100c72ca */ /* 0x000fe200000e0000 */
[----:B------:R-:W-:Y:S01]  /*8da0*/  UMOV UR14, 0x0 ;  /* 0x00000000000e7882 */ /* 0x000fe20000000000 */
[----:B------:R-:W-:Y:S01]  /*8db0*/  R2UR UR19, R19 ;  /* 0x00000000131372ca */ /* 0x000fe200000e0000 */
[----:B------:R-:W-:Y:S01]  /*8dc0*/  UMOV UR15, 0x10000000 ;  /* 0x10000000000f7882 */ /* 0x000fe20000000000 */
[----:B------:R-:W-:Y:S01]  /*8dd0*/  ISETP.GT.AND P1, PT, R6, 0x1, PT ;  /* 0x000000010600780c */ /* 0x000fe20003f24270 */
[----:B------:R-:W-:Y:S01]  /*8de0*/  UIADD3 UR5, UR5, 0x100, URZ ;  /* 0x0000010005057890 */ /* 0x000fe2000fffe03f */
[----:B------:R-:W-:Y:S01]  /*8df0*/  ISETP.NE.AND P0, PT, R9, 0x5, PT ;  /* 0x000000050900780c */ /* 0x000fe20003f05270 */
[----:B------:R-:W-:Y:S01]  /*8e00*/  UIADD3 UR16, UR16, 0x28100, UR8 ;  /* 0x0002810010107890 */ /* 0x000fe2000fffe008 */
[----:B------:R-:W-:Y:S01]  /*8e10*/  VIADD R23, R23, 0x80 ;  /* 0x0000008017177836 */ /* 0x000fe20000000000 */
[----:B------:R-:W-:Y:S01]  /*8e20*/  UMOV UR26, 0x30000 ;  /* 0x00030000001a7882 */ /* 0x000fe20000000000 */
[----:B------:R-:W-:-:S02]  /*8e30*/  SEL R8, RZ, 0x1, P0 ;  /* 0x00000001ff087807 */ /* 0x000fc40000000000 */
[----:B------:R-:W-:Y:S01]  /*8e40*/  UMOV UR8, UR5 ;  /* 0x0000000500087c82 */ /* 0x000fe20008000000 */
[----:B------:R-:W-:Y:S01]  /*8e50*/  SEL R9, R9, RZ, P0 ;  /* 0x000000ff09097207 */ /* 0x000fe20000000000 */
[----:B------:R0:W-:Y:S01]  /*8e60*/  UTMALDG.3D [UR8], [UR6], desc[UR14] ;  /* 0x00000e08060075b4 */ /* 0x0001e20008011000 */
[----:B------:R-:W-:Y:S01]  /*8e70*/  LOP3.LUT R7, R7, R8, RZ, 0x3c, !PT ;  /* 0x0000000807077212 */ /* 0x000fe200078e3cff */
[----:B0-----:R-:W-:Y:S01]  /*8e80*/  UMOV UR11, UR19 ;  /* 0x00000013000b7c82 */ /* 0x001fe20008000000 */
[----:B------:R-:W-:Y:S02]  /*8e90*/  UMOV UR8, UR16 ;  /* 0x0000001000087c82 */ /* 0x000fe40008000000 */
[----:B------:R0:W-:Y:S02]  /*8ea0*/  UTMALDG.3D.MULTICAST [UR8], [UR24], UR26, desc[UR14] ;  /* 0x00000e08180073b4 */ /* 0x0001e4000801181a */
[----:B0-----:R-:W-:Y:S05]  /*8eb0*/  @P1 BRA `(.L_x_181) ;  /* 0xfffffffc00441947 */ /* 0x001fea000383ffff */
.L_x_178:
[----:B------:R-:W-:Y:S05]  /*8ec0*/  BSYNC B1 ;  /* 0x0000000000017941 */ /* 0x000fea0003800000 */
.L_x_177:
[----:B------:R-:W-:Y:S01]  /*8ed0*/  LOP3.LUT P1, RZ, R14, 0xff, RZ, 0xc0, !PT ;  /* 0x000000ff0eff7812 */ /* 0x000fe2000782c0ff */
[C---:B------:R-:W-:Y:S01]  /*8ee0*/  IMAD.IADD R17, R10.reuse, 0x1, R17 ;  /* 0x000000010a117824 */ /* 0x040fe200078e0211 */
[----:B------:R-:W-:Y:S01]  /*8ef0*/  ULDC.64 UR6, c[0x0][0x650] ;  /* 0x0001940000067ab9 */ /* 0x000fe20000000a00 */
[C---:B------:R-:W-:Y:S01]  /*8f00*/  ISETP.GE.U32.AND P2, PT, R10.reuse, 0x5, PT ;  /* 0x000000050a00780c */ /* 0x040fe20003f46070 */
[----:B------:R-:W-:Y:S01]  /*8f10*/  BSSY B1, `(.L_x_182) ;  /* 0x000006a000017945 */ /* 0x000fe20003800000 */
[----:B------:R-:W-:Y:S01]  /*8f20*/  IMAD.MOV.U32 R18, RZ, RZ, -0x1 ;  /* 0xffffffffff127424 */ /* 0x000fe200078e00ff */
[----:B------:R-:W-:Y:S01]  /*8f30*/  ISETP.GT.U32.AND P0, PT, R17, 0x4, PT ;  /* 0x000000041100780c */ /* 0x000fe20003f04070 */
[----:B------:R-:W-:Y:S01]  /*8f40*/  IMAD.MOV.U32 R16, RZ, RZ, -0x1 ;  /* 0xffffffffff107424 */ /* 0x000fe200078e00ff */
[----:B------:R-:W-:Y:S02]  /*8f50*/  PRMT R14, RZ, 0x7610, R14 ;  /* 0x00007610ff0e7816 */ /* 0x000fe4000000000e */
[----:B------:R-:W-:-:S03]  /*8f60*/  ISETP.LT.U32.AND P0, PT, R10, 0x5, P0 ;  /* 0x000000050a00780c */ /* 0x000fc60000701070 */
[----:B------:R-:W0:Y:S01]  /*8f70*/  @P1 S2R R7, SR_CgaCtaId ;  /* 0x0000000000071919 */ /* 0x000e220000008800 */
[----:B------:R-:W-:-:S04]  /*8f80*/  @P1 MOV R6, 0x400 ;  /* 0x0000040000061802 */ /* 0x000fc80000000f00 */
[----:B0-----:R-:W-:Y:S01]  /*8f90*/  @P1 LEA R8, R7, R6, 0x18 ;  /* 0x0000000607081211 */ /* 0x001fe200078ec0ff */
[----:B------:R-:W-:Y:S01]  /*8fa0*/  IMAD.WIDE.U32 R6, R17, -0x33333333, RZ ;  /* 0xcccccccd11067825 */ /* 0x000fe200078e00ff */
[----:B------:R-:W-:Y:S02]  /*8fb0*/  SEL R6, RZ, 0x1, !P0 ;  /* 0x00000001ff067807 */ /* 0x000fe40004000000 */
[----:B------:R0:W-:Y:S01]  /*8fc0*/  @P1 SYNCS.ARRIVE.TRANS64.A1T0 RZ, [R8+URZ+0x68], RZ ;  /* 0x000068ff08ff19a7 */ /* 0x0001e2000810003f */
[----:B------:R-:W-:Y:S02]  /*8fd0*/  IADD3 R2, P1, R2, UR20, RZ ;  /* 0x0000001402027c10 */ /* 0x000fe4000ff3e0ff */
[----:B------:R-:W-:Y:S01]  /*8fe0*/  LOP3.LUT R5, R5, R6, RZ, 0x3c, !PT ;  /* 0x0000000605057212 */ /* 0x000fe200078e3cff */
[----:B------:R-:W-:Y:S01]  /*8ff0*/  IMAD.MOV.U32 R6, RZ, RZ, -0x1 ;  /* 0xffffffffff067424 */ /* 0x000fe200078e00ff */
[----:B------:R-:W-:Y:S02]  /*9000*/  IADD3.X R3, R3, UR13, RZ, P1, !PT ;  /* 0x0000000d03037c10 */ /* 0x000fe40008ffe4ff */
[----:B------:R-:W-:-:S02]  /*9010*/  ISETP.GE.U32.AND P0, PT, R2, UR6, PT ;  /* 0x0000000602007c0c */ /* 0x000fc4000bf06070 */
[----:B0-----:R-:W-:Y:S02]  /*9020*/  SHF.R.U32.HI R8, RZ, 0x2, R7 ;  /* 0x00000002ff087819 */ /* 0x001fe40000011607 */
[----:B------:R-:W-:Y:S02]  /*9030*/  ISETP.GE.U32.AND.EX P0, PT, R3, UR7, PT, P0 ;  /* 0x0000000703007c0c */ /* 0x000fe4000bf06100 */
[----:B------:R-:W-:Y:S01]  /*9040*/  @P2 LOP3.LUT R5, R5, 0x1, R8, 0x78, !PT ;  /* 0x0000000105052812 */ /* 0x000fe200078e7808 */
[----:B------:R-:W-:Y:S01]  /*9050*/  IMAD R17, R8, -0x5, R17 ;  /* 0xfffffffb08117824 */ /* 0x000fe200078e0211 */
[----:B------:R-:W-:-:S09]  /*9060*/  PRMT R7, RZ, 0x7610, R7 ;  /* 0x00007610ff077816 */ /* 0x000fd20000000007 */
[----:B------:R-:W-:Y:S05]  /*9070*/  @P0 BRA `(.L_x_183) ;  /* 0x00000004004c0947 */ /* 0x000fea0003800000 */
[----:B------:R-:W0:Y:S01]  /*9080*/  S2R R18, SR_CTAID.X ;  /* 0x0000000000127919 */ /* 0x000e220000002500 */
[----:B------:R-:W-:Y:S01]  /*9090*/  ULDC.64 UR6, c[0x0][0x628] ;  /* 0x00018a0000067ab9 */ /* 0x000fe20000000a00 */
[----:B------:R-:W-:Y:S01]  /*90a0*/  ULDC UR8, c[0x0][0x630] ;  /* 0x00018c0000087ab9 */ /* 0x000fe20000000800 */
[----:B------:R-:W-:Y:S01]  /*90b0*/  ISETP.NE.U32.AND P0, PT, RZ, UR6, PT ;  /* 0x00000006ff007c0c */ /* 0x000fe2000bf05070 */
[----:B------:R-:W1:Y:S01]  /*90c0*/  S2R R19, SR_CTAID.Y ;  /* 0x0000000000137919 */ /* 0x000e620000002600 */
[----:B------:R-:W-:Y:S01]  /*90d0*/  ULDC UR9, c[0x0][0x150] ;  /* 0x0000540000097ab9 */ /* 0x000fe20000000800 */
[----:B------:R-:W-:Y:S01]  /*90e0*/  IMAD.MOV.U32 R6, RZ, RZ, R2 ;  /* 0x000000ffff067224 */ /* 0x000fe200078e0002 */
[----:B------:R-:W-:Y:S01]  /*90f0*/  ISETP.NE.AND.EX P0, PT, RZ, UR7, PT, P0 ;  /* 0x00000007ff007c0c */ /* 0x000fe2000bf05300 */
[----:B------:R-:W-:Y:S01]  /*9100*/  IMAD.MOV.U32 R7, RZ, RZ, R3 ;  /* 0x000000ffff077224 */ /* 0x000fe200078e0003 */
[----:B0-----:R-:W-:-:S11]  /*9110*/  I2FP.F32.U32 R20, R18 ;  /* 0x0000001200147245 */ /* 0x001fd60000201000 */
[----:B------:R-:W-:Y:S05]  /*9120*/  @!P0 BRA `(.L_x_184) ;  /* 0x0000000000288947 */ /* 0x000fea0003800000 */
[----:B------:R-:W-:Y:S02]  /*9130*/  ULDC UR5, c[0x0][0x634] ;  /* 0x00018d0000057ab9 */ /* 0x000fe40000000800 */
[----:B------:R-:W-:-:S05]  /*9140*/  IADD3 R7, P0, R2, UR5, RZ ;  /* 0x0000000502077c10 */ /* 0x000fca000ff1e0ff */
[----:B------:R-:W-:-:S04]  /*9150*/  IMAD.X R21, RZ, RZ, R3, P0 ;  /* 0x000000ffff157224 */ /* 0x000fc800000e0603 */
[----:B------:R-:W-:-:S04]  /*9160*/  IMAD.WIDE.U32 R8, R21, UR6, RZ ;  /* 0x0000000615087c25 */ /* 0x000fc8000f8e00ff */
[----:B------:R-:W-:-:S04]  /*9170*/  IMAD.WIDE.U32 R8, P0, R7, UR7, R8 ;  /* 0x0000000707087c25 */ /* 0x000fc8000f800008 */
[----:B------:R-:W-:-:S04]  /*9180*/  IMAD.WIDE.U32 R6, R7, UR6, RZ ;  /* 0x0000000607067c25 */ /* 0x000fc8000f8e00ff */
[----:B------:R-:W-:Y:S01]  /*9190*/  IMAD.MOV.U32 R6, RZ, RZ, R9 ;  /* 0x000000ffff067224 */ /* 0x000fe200078e0009 */
[----:B------:R-:W-:Y:S01]  /*91a0*/  IADD3 RZ, P1, R7, R8, RZ ;  /* 0x0000000807ff7210 */ /* 0x000fe20007f3e0ff */
[----:B------:R-:W-:-:S04]  /*91b0*/  IMAD.X R7, RZ, RZ, RZ, P0 ;  /* 0x000000ffff077224 */ /* 0x000fc800000e06ff */
[----:B------:R-:W-:-:S08]  /*91c0*/  IMAD.WIDE.U32.X R6, R21, UR7, R6, P1 ;  /* 0x0000000715067c25 */ /* 0x000fd000088e0406 */
.L_x_184:
[--C-:B------:R-:W-:Y:S01]  /*91d0*/  SHF.R.U64 R16, R6, UR8, R7.reuse ;  /* 0x0000000806107c19 */ /* 0x100fe20008001207 */
[----:B------:R-:W-:Y:S01]  /*91e0*/  FMUL R20, R20, UR9 ;  /* 0x0000000914147c20 */ /* 0x000fe20008400000 */
[----:B------:R-:W0:Y:S01]  /*91f0*/  LDC R21, c[0x0][0x144] ;  /* 0x00005100ff157b82 */ /* 0x000e220000000800 */
[----:B-1----:R-:W-:Y:S01]  /*9200*/  I2FP.F32.U32 R8, R19 ;  /* 0x0000001300087245 */ /* 0x002fe20000201000 */
[----:B------:R-:W-:Y:S01]  /*9210*/  ULDC UR5, c[0x0][0x154] ;  /* 0x0000550000057ab9 */ /* 0x000fe20000000800 */
[----:B------:R-:W-:Y:S01]  /*9220*/  SHF.R.U32.HI R6, RZ, UR8, R7 ;  /* 0x00000008ff067c19 */ /* 0x000fe20008011607 */
[----:B------:R-:W-:Y:S01]  /*9230*/  ULDC.64 UR6, c[0x0][0x620] ;  /* 0x0001880000067ab9 */ /* 0x000fe20000000a00 */
[----:B------:R-:W-:Y:S01]  /*9240*/  IADD3 R7, P0, RZ, -R16, RZ ;  /* 0x80000010ff077210 */ /* 0x000fe20007f1e0ff */
[----:B------:R-:W1:Y:S01]  /*9250*/  F2I.U32.TRUNC.NTZ R20, R20 ;  /* 0x0000001400147305 */ /* 0x000e62000020f000 */
[----:B------:R-:W-:Y:S01]  /*9260*/  FMUL R8, R8, UR5 ;  /* 0x0000000508087c20 */ /* 0x000fe20008400000 */
[----:B------:R-:W2:Y:S01]  /*9270*/  LDC R22, c[0x0][0x148] ;  /* 0x00005200ff167b82 */ /* 0x000ea20000000800 */
[----:B------:R-:W-:Y:S01]  /*9280*/  ULDC UR5, c[0x0][0x618] ;  /* 0x0001860000057ab9 */ /* 0x000fe20000000800 */
[----:B------:R-:W-:-:S04]  /*9290*/  IMAD.X R6, RZ, RZ, ~R6, P0 ;  /* 0x000000ffff067224 */ /* 0x000fc800000e0e06 */
[----:B------:R-:W-:Y:S01]  /*92a0*/  IMAD R6, R6, UR6, RZ ;  /* 0x0000000606067c24 */ /* 0x000fe2000f8e02ff */
[----:B------:R-:W3:Y:S03]  /*92b0*/  F2I.U32.TRUNC.NTZ R8, R8 ;  /* 0x0000000800087305 */ /* 0x000ee6000020f000 */
[C---:B------:R-:W-:Y:S02]  /*92c0*/  IMAD R9, R7.reuse, UR7, R6 ;  /* 0x0000000707097c24 */ /* 0x040fe4000f8e0206 */
[----:B------:R-:W-:Y:S01]  /*92d0*/  IMAD.WIDE.U32 R6, R7, UR6, R2 ;  /* 0x0000000607067c25 */ /* 0x000fe2000f8e0002 */
[----:B------:R-:W-:Y:S02]  /*92e0*/  ULDC.64 UR6, c[0x0][0x640] ;  /* 0x0001900000067ab9 */ /* 0x000fe40000000a00 */
[----:B------:R-:W-:Y:S01]  /*92f0*/  ISETP.NE.U32.AND P0, PT, RZ, UR6, PT ;  /* 0x00000006ff007c0c */ /* 0x000fe2000bf05070 */
[----:B-1----:R-:W-:-:S02]  /*9300*/  IMAD.MOV R20, RZ, RZ, -R20 ;  /* 0x000000ffff147224 */ /* 0x002fc400078e0a14 */
[----:B------:R-:W-:Y:S01]  /*9310*/  IMAD.IADD R7, R7, 0x1, R9 ;  /* 0x0000000107077824 */ /* 0x000fe200078e0209 */
[----:B------:R-:W-:Y:S01]  /*9320*/  ISETP.NE.AND.EX P0, PT, RZ, UR7, PT, P0 ;  /* 0x00000007ff007c0c */ /* 0x000fe2000bf05300 */
[----:B0-----:R-:W-:-:S03]  /*9330*/  IMAD R18, R21, R20, R18 ;  /* 0x0000001415127224 */ /* 0x001fc600078e0212 */
[--C-:B------:R-:W-:Y:S01]  /*9340*/  SHF.R.U64 R20, R6, UR5, R7.reuse ;  /* 0x0000000506147c19 */ /* 0x100fe20008001207 */
[----:B---3--:R-:W-:Y:S01]  /*9350*/  IMAD.MOV R6, RZ, RZ, -R8 ;  /* 0x000000ffff067224 */ /* 0x008fe200078e0a08 */
[----:B------:R-:W-:Y:S01]  /*9360*/  SHF.R.U32.HI R7, RZ, UR5, R7 ;  /* 0x00000005ff077c19 */ /* 0x000fe20008011607 */
[----:B------:R-:W-:Y:S02]  /*9370*/  ULDC UR5, c[0x0][0x608] ;  /* 0x0001820000057ab9 */ /* 0x000fe40000000800 */
[----:B--2---:R-:W-:Y:S01]  /*9380*/  @P3 IMAD R18, R22, R6, R19 ;  /* 0x0000000616123224 */ /* 0x004fe200078e0213 */
[--C-:B------:R-:W-:Y:S02]  /*9390*/  SHF.R.U64 R22, R20, UR5, R7.reuse ;  /* 0x0000000514167c19 */ /* 0x100fe40008001207 */
[----:B------:R-:W-:Y:S01]  /*93a0*/  SHF.R.U32.HI R7, RZ, UR5, R7 ;  /* 0x00000005ff077c19 */ /* 0x000fe20008011607 */
[----:B------:R-:W-:-:S03]  /*93b0*/  ULDC UR5, c[0x0][0x658] ;  /* 0x0001960000057ab9 */ /* 0x000fc60000000800 */
[--C-:B------:R-:W-:Y:S02]  /*93c0*/  SHF.R.U64 R19, R22, UR5, R7.reuse ;  /* 0x0000000516137c19 */ /* 0x100fe40008001207 */
[----:B------:R-:W-:-:S03]  /*93d0*/  SHF.R.U32.HI R21, RZ, UR5, R7 ;  /* 0x00000005ff157c19 */ /* 0x000fc60008011607 */
[----:B------:R-:W-:Y:S02]  /*93e0*/  IMAD.MOV.U32 R8, RZ, RZ, R19 ;  /* 0x000000ffff087224 */ /* 0x000fe400078e0013 */
[----:B------:R-:W-:Y:S01]  /*93f0*/  IMAD.MOV.U32 R7, RZ, RZ, R21 ;  /* 0x000000ffff077224 */ /* 0x000fe200078e0015 */
[----:B------:R-:W-:Y:S06]  /*9400*/  @!P0 BRA `(.L_x_185) ;  /* 0x00000000002c8947 */ /* 0x000fec0003800000 */
        /* <DEDUP_REMOVED lines=9> */
[----:B------:R-:W-:-:S04]  /*94a0*/  IMAD.WIDE.U32.X R6, R21, UR7, R6, P1 ;  /* 0x0000000715067c25 */ /* 0x000fc800088e0406 */
[----:B------:R-:W-:-:S07]  /*94b0*/  IMAD.MOV.U32 R8, RZ, RZ, R6 ;  /* 0x000000ffff087224 */ /* 0x000fce00078e0006 */
.L_x_185:
[----:B------:R-:W-:Y:S01]  /*94c0*/  ULDC UR5, c[0x0][0x648] ;  /* 0x0001920000057ab9 */ /* 0x000fe20000000800 */
[----:B------:R-:W-:Y:S01]  /*94d0*/  LOP3.LUT R6, R22, UR17, RZ, 0xc0, !PT ;  /* 0x0000001116067c12 */ /* 0x000fe2000f8ec0ff */
[----:B------:R-:W-:Y:S01]  /*94e0*/  ULDC UR6, c[0x0][0x610] ;  /* 0x0001840000067ab9 */ /* 0x000fe20000000800 */
[----:B------:R-:W-:Y:S01]  /*94f0*/  SHF.R.U64 R7, R8, UR5, R7 ;  /* 0x0000000508077c19 */ /* 0x000fe20008001207 */
[----:B------:R-:W-:Y:S01]  /*9500*/  ULDC UR5, c[0x0][0x638] ;  /* 0x00018e0000057ab9 */ /* 0x000fe20000000800 */
[----:B------:R-:W-:-:S03]  /*9510*/  LOP3.LUT R20, R20, UR4, RZ, 0xc0, !PT ;  /* 0x0000000414147c12 */ /* 0x000fc6000f8ec0ff */
[----:B------:R-:W-:Y:S02]  /*9520*/  IMAD.MOV R8, RZ, RZ, -R7 ;  /* 0x000000ffff087224 */ /* 0x000fe400078e0a07 */
[----:B------:R-:W-:Y:S02]  /*9530*/  IMAD R7, R7, UR18, R6 ;  /* 0x0000001207077c24 */ /* 0x000fe4000f8e0206 */
[----:B------:R-:W-:Y:S01]  /*9540*/  IMAD R19, R8, UR5, R19 ;  /* 0x0000000508137c24 */ /* 0x000fe2000f8e0213 */
[----:B------:R-:W-:Y:S01]  /*9550*/  ULDC UR5, c[0x0][0x600] ;  /* 0x0001800000057ab9 */ /* 0x000fe20000000800 */
[----:B------:R-:W-:Y:S02]  /*9560*/  IMAD R18, R7, UR6, R18 ;  /* 0x0000000607127c24 */ /* 0x000fe4000f8e0212 */
[----:B------:R-:W-:Y:S02]  /*9570*/  IMAD R19, R19, UR5, R20 ;  /* 0x0000000513137c24 */ /* 0x000fe4000f8e0214 */
[----:B------:R-:W-:-:S03]  /*9580*/  IMAD.MOV.U32 R7, RZ, RZ, 0x1 ;  /* 0x00000001ff077424 */ /* 0x000fc600078e00ff */
[----:B------:R-:W-:Y:S02]  /*9590*/  SEL R6, R19, R18, !P3 ;  /* 0x0000001213067207 */ /* 0x000fe40005800000 */
[----:B------:R-:W-:-:S07]  /*95a0*/  SEL R18, R18, R19, !P3 ;  /* 0x0000001312127207 */ /* 0x000fce0005800000 */
.L_x_183:
[----:B------:R-:W-:Y:S05]  /*95b0*/  BSYNC B1 ;  /* 0x0000000000017941 */ /* 0x000fea0003800000 */
.L_x_182:
[----:B------:R-:W-:-:S13]  /*95c0*/  LOP3.LUT P0, RZ, R7, 0xff, RZ, 0xc0, !PT ;  /* 0x000000ff07ff7812 */ /* 0x000fda000780c0ff */
[----:B------:R-:W-:Y:S05]  /*95d0*/  @P0 BRA `(.L_x_186) ;  /* 0xfffffff400480947 */ /* 0x000fea000383ffff */
[----:B------:R-:W-:Y:S05]  /*95e0*/  BSYNC B0 ;  /* 0x0000000000007941 */ /* 0x000fea0003800000 */
.L_x_175:
[----:B------:R-:W-:-:S03]  /*95f0*/  UMOV UR5, 0xffffffff ;  /* 0xffffffff00057882 */ /* 0x000fc60000000000 */
[----:B------:R-:W-:Y:S05]  /*9600*/  BRA.DIV UR5, `(.L_x_187) ;  /* 0x0000000605407947 */ /* 0x000fea000b800000 */
[----:B------:R-:W-:-:S13]  /*9610*/  ELECT P0, URZ, PT ;  /* 0x00000000003f782f */ /* 0x000fda0003800000 */
.L_x_202:
[----:B------:R-:W-:Y:S04]  /*9620*/  BSSY B0, `(.L_x_188) ;  /* 0x0000034000007945 */ /* 0x000fe80003800000 */
[----:B------:R-:W-:Y:S05]  /*9630*/  @!P0 BRA `(.L_x_189) ;  /* 0x0000000000c88947 */ /* 0x000fea0003800000 */
[----:B------:R-:W-:-:S04]  /*9640*/  LOP3.LUT R4, R4, 0x2, RZ, 0xfc, !PT ;  /* 0x0000000204047812 */ /* 0x000fc800078efcff */
[----:B------:R-:W-:-:S13]  /*9650*/  ISETP.NE.AND P0, PT, R4, 0x3, PT ;  /* 0x000000030400780c */ /* 0x000fda0003f05270 */
[----:B------:R-:W-:Y:S05]  /*9660*/  @!P0 BRA `(.L_x_190) ;  /* 0x0000000000048947 */ /* 0x000fea0003800000 */
[----:B------:R-:W-:Y:S01]  /*9670*/  BPT.TRAP 0x1 ;  /* 0x000000040000795c */ /* 0x000fe20000300000 */
.L_x_190:
[----:B------:R-:W0:Y:S01]  /*9680*/  S2R R3, SR_CgaCtaId ;  /* 0x0000000000037919 */ /* 0x000e220000008800 */
[----:B------:R-:W-:-:S04]  /*9690*/  MOV R0, 0x400 ;  /* 0x0000040000007802 */ /* 0x000fc80000000f00 */
[----:B0-----:R-:W-:Y:S02]  /*96a0*/  LEA R0, R3, R0, 0x18 ;  /* 0x0000000003007211 */ /* 0x001fe400078ec0ff */
[----:B------:R-:W-:-:S03]  /*96b0*/  SHF.L.U32 R3, R5, 0x1f, RZ ;  /* 0x0000001f05037819 */ /* 0x000fc600000006ff */
[----:B------:R-:W-:-:S04]  /*96c0*/  VIADD R0, R0, 0x28 ;  /* 0x0000002800007836 */ /* 0x000fc80000000000 */
[C---:B------:R-:W-:Y:S02]  /*96d0*/  IMAD R6, R17.reuse, 0x8, R0 ;  /* 0x0000000811067824 */ /* 0x040fe400078e0200 */
[----:B------:R-:W-:Y:S02]  /*96e0*/  VIADD R17, R17, 0x1 ;  /* 0x0000000111117836 */ /* 0x000fe40000000000 */
[----:B------:R-:W0:Y:S03]  /*96f0*/  SYNCS.PHASECHK.TRANS64.TRYWAIT P0, [R6+URZ], R3 ;  /* 0x00000003060075a7 */ /* 0x000e26000800017f */
[----:B------:R-:W-:-:S04]  /*9700*/  ISETP.NE.AND P1, PT, R17, 0x5, PT ;  /* 0x000000051100780c */ /* 0x000fc80003f25270 */
[----:B------:R-:W-:Y:S02]  /*9710*/  SEL R2, RZ, 0x1, P1 ;  /* 0x00000001ff027807 */ /* 0x000fe40000800000 */
[----:B------:R-:W-:Y:S02]  /*9720*/  SEL R17, R17, RZ, P1 ;  /* 0x000000ff11117207 */ /* 0x000fe40000800000 */
[----:B------:R-:W-:-:S03]  /*9730*/  LOP3.LUT R8, R5, R2, RZ, 0x3c, !PT ;  /* 0x0000000205087212 */ /* 0x000fc600078e3cff */
[----:B------:R-:W-:Y:S01]  /*9740*/  IMAD R7, R17, 0x8, R0 ;  /* 0x0000000811077824 */ /* 0x000fe200078e0200 */
[----:B------:R-:W-:Y:S01]  /*9750*/  SHF.L.U32 R4, R8, 0x1f, RZ ;  /* 0x0000001f08047819 */ /* 0x000fe200000006ff */
[----:B0-----:R-:W-:Y:S06]  /*9760*/  @!P0 BRA `(.L_x_191) ;  /* 0x0000000400088947 */ /* 0x001fec0003800000 */
.L_x_203:
[----:B------:R-:W1:Y:S01]  /*9770*/  SYNCS.PHASECHK.TRANS64.TRYWAIT P0, [R7+URZ], R4 ;  /* 0x00000004070075a7 */ /* 0x000e62000800017f */
[----:B------:R-:W-:-:S05]  /*9780*/  VIADD R2, R17, 0x1 ;  /* 0x0000000111027836 */ /* 0x000fca0000000000 */
[----:B------:R-:W-:-:S04]  /*9790*/  ISETP.NE.AND P1, PT, R2, 0x5, PT ;  /* 0x000000050200780c */ /* 0x000fc80003f25270 */
[----:B0-----:R-:W-:Y:S02]  /*97a0*/  SEL R3, RZ, 0x1, P1 ;  /* 0x00000001ff037807 */ /* 0x001fe40000800000 */
[----:B------:R-:W-:Y:S02]  /*97b0*/  SEL R9, R2, RZ, P1 ;  /* 0x000000ff02097207 */ /* 0x000fe40000800000 */
[----:B------:R-:W-:-:S03]  /*97c0*/  LOP3.LUT R8, R8, R3, RZ, 0x3c, !PT ;  /* 0x0000000308087212 */ /* 0x000fc600078e3cff */
[----:B------:R-:W-:Y:S01]  /*97d0*/  IMAD R10, R9, 0x8, R0 ;  /* 0x00000008090a7824 */ /* 0x000fe200078e0200 */
[----:B------:R-:W-:Y:S01]  /*97e0*/  SHF.L.U32 R5, R8, 0x1f, RZ ;  /* 0x0000001f08057819 */ /* 0x000fe200000006ff */
[----:B-1----:R-:W-:Y:S06]  /*97f0*/  @!P0 BRA `(.L_x_192) ;  /* 0x0000000000f88947 */ /* 0x002fec0003800000 */
.L_x_204:
[----:B------:R-:W1:Y:S01]  /*9800*/  SYNCS.PHASECHK.TRANS64.TRYWAIT P0, [R10+URZ], R5 ;  /* 0x000000050a0075a7 */ /* 0x000e62000800017f */
[----:B------:R-:W-:-:S05]  /*9810*/  VIADD R2, R9, 0x1 ;  /* 0x0000000109027836 */ /* 0x000fca0000000000 */
[----:B------:R-:W-:-:S04]  /*9820*/  ISETP.NE.AND P1, PT, R2, 0x5, PT ;  /* 0x000000050200780c */ /* 0x000fc80003f25270 */
[----:B------:R-:W-:Y:S02]  /*9830*/  SEL R3, RZ, 0x1, P1 ;  /* 0x00000001ff037807 */ /* 0x000fe40000800000 */
[----:B0-----:R-:W-:Y:S02]  /*9840*/  SEL R7, R2, RZ, P1 ;  /* 0x000000ff02077207 */ /* 0x001fe40000800000 */
[----:B------:R-:W-:-:S03]  /*9850*/  LOP3.LUT R9, R8, R3, RZ, 0x3c, !PT ;  /* 0x0000000308097212 */ /* 0x000fc600078e3cff */
[----:B------:R-:W-:Y:S01]  /*9860*/  IMAD R11, R7, 0x8, R0 ;  /* 0x00000008070b7824 */ /* 0x000fe200078e0200 */
[----:B------:R-:W-:Y:S01]  /*9870*/  SHF.L.U32 R6, R9, 0x1f, RZ ;  /* 0x0000001f09067819 */ /* 0x000fe200000006ff */
[----:B-1----:R-:W-:Y:S06]  /*9880*/  @!P0 BRA `(.L_x_193) ;  /* 0x0000000000e88947 */ /* 0x002fec0003800000 */
.L_x_205:
[----:B------:R-:W1:Y:S01]  /*9890*/  SYNCS.PHASECHK.TRANS64.TRYWAIT P0, [R11+URZ], R6 ;  /* 0x000000060b0075a7 */ /* 0x000e62000800017f */
[----:B------:R-:W-:-:S05]  /*98a0*/  VIADD R2, R7, 0x1 ;  /* 0x0000000107027836 */ /* 0x000fca0000000000 */
[----:B------:R-:W-:-:S04]  /*98b0*/  ISETP.NE.AND P1, PT, R2, 0x5, PT ;  /* 0x000000050200780c */ /* 0x000fc80003f25270 */
[----:B------:R-:W-:Y:S02]  /*98c0*/  SEL R4, RZ, 0x1, P1 ;  /* 0x00000001ff047807 */ /* 0x000fe40000800000 */
[----:B------:R-:W-:Y:S02]  /*98d0*/  SEL R3, R2, RZ, P1 ;  /* 0x000000ff02037207 */ /* 0x000fe40000800000 */
[----:B------:R-:W-:Y:S01]  /*98e0*/  LOP3.LUT R4, R9, R4, RZ, 0x3c, !PT ;  /* 0x0000000409047212 */ /* 0x000fe200078e3cff */
[----:B-1----:R-:W-:Y:S06]  /*98f0*/  @!P0 BRA `(.L_x_194) ;  /* 0x0000000000e08947 */ /* 0x002fec0003800000 */
.L_x_206:
[----:B------:R-:W-:Y:S01]  /*9900*/  IMAD R3, R3, 0x8, R0 ;  /* 0x0000000803037824 */ /* 0x000fe200078e0200 */
[----:B------:R-:W-:-:S07]  /*9910*/  SHF.L.U32 R0, R4, 0x1f, RZ ;  /* 0x0000001f04007819 */ /* 0x000fce00000006ff */
.L_x_195:
[----:B--2---:R2:W3:Y:S02]  /*9920*/  SYNCS.PHASECHK.TRANS64.TRYWAIT P0, [R3+URZ], R0 ;  /* 0x00000000030075a7 */ /* 0x0044e4000800017f */
[----:B---3--:R-:W-:Y:S05]  /*9930*/  @!P0 NANOSLEEP.SYNCS 0x989680 ;  /* 0x009896800000895d */ /* 0x008fea0003900000 */
[----:B------:R-:W3:Y:S02]  /*9940*/  @!P0 SYNCS.PHASECHK.TRANS64 P0, [R3+URZ], R0 ;  /* 0x00000000030085a7 */ /* 0x000ee4000800007f */
[----:B---3--:R-:W-:Y:S05]  /*9950*/  @!P0 BRA `(.L_x_195) ;  /* 0xfffffffc00f08947 */ /* 0x008fea000383ffff */
.L_x_189:
[----:B------:R-:W-:Y:S05]  /*9960*/  BSYNC B0 ;  /* 0x0000000000007941 */ /* 0x000fea0003800000 */
.L_x_188:
[----:B------:R-:W-:Y:S05]  /*9970*/  EXIT ;  /* 0x000000000000794d */ /* 0x000fea0003800000 */
.L_x_21:
[----:B-1----:R-:W-:-:S04]  /*9980*/  IMAD.U32 R13, RZ, RZ, UR6 ;  /* 0x00000006ff0d7e24 */ /* 0x002fc8000f8e00ff */
[----:B------:R1:W4:Y:S03]  /*9990*/  SYNCS.PHASECHK.TRANS64.TRYWAIT P0, [R13+URZ], R12 ;  /* 0x0000000c0d0075a7 */ /* 0x000326000800017f */
[----:B----4-:R-:W-:Y:S05]  /*99a0*/  @!P0 NANOSLEEP.SYNCS 0x989680 ;  /* 0x009896800000895d */ /* 0x010fea0003900000 */
[----:B------:R-:W4:Y:S02]  /*99b0*/  @!P0 SYNCS.PHASECHK.TRANS64 P0, [R13+URZ], R12 ;  /* 0x0000000c0d0085a7 */ /* 0x000f24000800007f */
[----:B----4-:R-:W-:Y:S05]  /*99c0*/  @!P0 BRA `(.L_x_21) ;  /* 0xfffffffc00ec8947 */ /* 0x010fea000383ffff */
[----:B------:R-:W-:Y:S05]  /*99d0*/  BRA `(.L_x_20) ;  /* 0xffffff7c00907947 */ /* 0x000fea000383ffff */
.L_x_27:
[----:B-1----:R-:W-:-:S04]  /*99e0*/  IMAD.U32 R15, RZ, RZ, UR13 ;  /* 0x0000000dff0f7e24 */ /* 0x002fc8000f8e00ff */
[----:B------:R1:W4:Y:S03]  /*99f0*/  SYNCS.PHASECHK.TRANS64.TRYWAIT P0, [R15+URZ], R14 ;  /* 0x0000000e0f0075a7 */ /* 0x000326000800017f */
[----:B----4-:R-:W-:Y:S05]  /*9a00*/  @!P0 NANOSLEEP.SYNCS 0x989680 ;  /* 0x009896800000895d */ /* 0x010fea0003900000 */
[----:B------:R-:W4:Y:S02]  /*9a10*/  @!P0 SYNCS.PHASECHK.TRANS64 P0, [R15+URZ], R14 ;  /* 0x0000000e0f0085a7 */ /* 0x000f24000800007f */
[----:B----4-:R-:W-:Y:S05]  /*9a20*/  @!P0 BRA `(.L_x_27) ;  /* 0xfffffffc00ec8947 */ /* 0x010fea000383ffff */
[----:B------:R-:W-:Y:S05]  /*9a30*/  BRA `(.L_x_26) ;  /* 0xffffff8800447947 */ /* 0x000fea000383ffff */
.L_x_176:
[----:B------:R-:W-:Y:S01]  /*9a40*/  BSSY B1, `(.L_x_196) ;  /* 0x0000006000017945 */ /* 0x000fe20003800000 */
[----:B------:R-:W-:-:S07]  /*9a50*/  IMAD.MOV.U32 R7, RZ, RZ, -0x1 ;  /* 0xffffffffff077424 */ /* 0x000fce00078e00ff */
[----:B------:R-:W-:Y:S05]  /*9a60*/  WARPSYNC.COLLECTIVE R7, `(.L_x_197) ;  /* 0x00000000070c7348 */ /* 0x000fea0003c00000 */
[----:B------:R-:W-:Y:S02]  /*9a70*/  ELECT P0, UR62, PT ;  /* 0x00000000003e782f */ /* 0x000fe40003800000 */
[----:B------:R-:W-:Y:S01]  /*9a80*/  MOV R7, UR62 ;  /* 0x0000003e00077c02 */ /* 0x000fe20008000f00 */
[----:B------:R-:W-:Y:S10]  /*9a90*/  ENDCOLLECTIVE ;  /* 0x000000000000791b */ /* 0x000ff40003800000 */
.L_x_197:
[----:B------:R-:W-:Y:S05]  /*9aa0*/  BSYNC B1 ;  /* 0x0000000000017941 */ /* 0x000fea0003800000 */
.L_x_196:
[----:B------:R-:W-:Y:S05]  /*9ab0*/  BRA `(.L_x_198) ;  /* 0xfffffff0001c7947 */ /* 0x000fea000383ffff */
.L_x_179:
[----:B0-----:R0:W1:Y:S02]  /*9ac0*/  SYNCS.PHASECHK.TRANS64.TRYWAIT P0, [R21+URZ+0x28], R8 ;  /* 0x00002808150075a7 */ /* 0x001064000800017f */
[----:B-1----:R-:W-:Y:S05]  /*9ad0*/  @!P0 NANOSLEEP.SYNCS 0x989680 ;  /* 0x009896800000895d */ /* 0x002fea0003900000 */
[----:B------:R-:W1:Y:S02]  /*9ae0*/  @!P0 SYNCS.PHASECHK.TRANS64 P0, [R21+URZ+0x28], R8 ;  /* 0x00002808150085a7 */ /* 0x000e64000800007f */
[----:B-1----:R-:W-:Y:S05]  /*9af0*/  @!P0 BRA `(.L_x_179) ;  /* 0xfffffffc00f08947 */ /* 0x002fea000383ffff */
[----:B------:R-:W-:Y:S05]  /*9b00*/  BRA `(.L_x_199) ;  /* 0xfffffff000547947 */ /* 0x000fea000383ffff */
.L_x_187:
[----:B------:R-:W-:Y:S01]  /*9b10*/  BSSY B0, `(.L_x_200) ;  /* 0x0000006000007945 */ /* 0x000fe20003800000 */
[----:B------:R-:W-:-:S07]  /*9b20*/  IMAD.MOV.U32 R7, RZ, RZ, -0x1 ;  /* 0xffffffffff077424 */ /* 0x000fce00078e00ff */
[----:B------:R-:W-:Y:S05]  /*9b30*/  WARPSYNC.COLLECTIVE R7, `(.L_x_201) ;  /* 0x00000000070c7348 */ /* 0x000fea0003c00000 */
[----:B------:R-:W-:Y:S02]  /*9b40*/  ELECT P0, UR62, PT ;  /* 0x00000000003e782f */ /* 0x000fe40003800000 */
[----:B------:R-:W-:Y:S01]  /*9b50*/  MOV R7, UR62 ;  /* 0x0000003e00077c02 */ /* 0x000fe20008000f00 */
[----:B------:R-:W-:Y:S10]  /*9b60*/  ENDCOLLECTIVE ;  /* 0x000000000000791b */ /* 0x000ff40003800000 */
.L_x_201:
[----:B------:R-:W-:Y:S05]  /*9b70*/  BSYNC B0 ;  /* 0x0000000000007941 */ /* 0x000fea0003800000 */
.L_x_200:
[----:B------:R-:W-:Y:S05]  /*9b80*/  BRA `(.L_x_202) ;  /* 0xfffffff800a47947 */ /* 0x000fea000383ffff */
.L_x_191:
[----:B0-----:R0:W1:Y:S02]  /*9b90*/  SYNCS.PHASECHK.TRANS64.TRYWAIT P0, [R6+URZ], R3 ;  /* 0x00000003060075a7 */ /* 0x001064000800017f */
[----:B-1----:R-:W-:Y:S05]  /*9ba0*/  @!P0 NANOSLEEP.SYNCS 0x989680 ;  /* 0x009896800000895d */ /* 0x002fea0003900000 */
[----:B------:R-:W1:Y:S02]  /*9bb0*/  @!P0 SYNCS.PHASECHK.TRANS64 P0, [R6+URZ], R3 ;  /* 0x00000003060085a7 */ /* 0x000e64000800007f */
[----:B-1----:R-:W-:Y:S05]  /*9bc0*/  @!P0 BRA `(.L_x_191) ;  /* 0xfffffffc00f08947 */ /* 0x002fea000383ffff */
[----:B------:R-:W-:Y:S05]  /*9bd0*/  BRA `(.L_x_203) ;  /* 0xfffffff800e47947 */ /* 0x000fea000383ffff */
.L_x_192:
[----:B0-----:R0:W1:Y:S02]  /*9be0*/  SYNCS.PHASECHK.TRANS64.TRYWAIT P0, [R7+URZ], R4 ;  /* 0x00000004070075a7 */ /* 0x001064000800017f */
[----:B-1----:R-:W-:Y:S05]  /*9bf0*/  @!P0 NANOSLEEP.SYNCS 0x989680 ;  /* 0x009896800000895d */ /* 0x002fea0003900000 */
[----:B------:R-:W1:Y:S02]  /*9c00*/  @!P0 SYNCS.PHASECHK.TRANS64 P0, [R7+URZ], R4 ;  /* 0x00000004070085a7 */ /* 0x000e64000800007f */
[----:B-1----:R-:W-:Y:S05]  /*9c10*/  @!P0 BRA `(.L_x_192) ;  /* 0xfffffffc00f08947 */ /* 0x002fea000383ffff */
[----:B------:R-:W-:Y:S05]  /*9c20*/  BRA `(.L_x_204) ;  /* 0xfffffff800f47947 */ /* 0x000fea000383ffff */
.L_x_193:
[----:B0-----:R0:W1:Y:S02]  /*9c30*/  SYNCS.PHASECHK.TRANS64.TRYWAIT P0, [R10+URZ], R5 ;  /* 0x000000050a0075a7 */ /* 0x001064000800017f */
[----:B-1----:R-:W-:Y:S05]  /*9c40*/  @!P0 NANOSLEEP.SYNCS 0x989680 ;  /* 0x009896800000895d */ /* 0x002fea0003900000 */
[----:B------:R-:W1:Y:S02]  /*9c50*/  @!P0 SYNCS.PHASECHK.TRANS64 P0, [R10+URZ], R5 ;  /* 0x000000050a0085a7 */ /* 0x000e64000800007f */
[----:B-1----:R-:W-:Y:S05]  /*9c60*/  @!P0 BRA `(.L_x_193) ;  /* 0xfffffffc00f08947 */ /* 0x002fea000383ffff */
[----:B------:R-:W-:Y:S05]  /*9c70*/  BRA `(.L_x_205) ;  /* 0xfffffffc00047947 */ /* 0x000fea000383ffff */
.L_x_194:
[----:B-1----:R1:W2:Y:S02]  /*9c80*/  SYNCS.PHASECHK.TRANS64.TRYWAIT P0, [R11+URZ], R6 ;  /* 0x000000060b0075a7 */ /* 0x0022a4000800017f */
[----:B--2---:R-:W-:Y:S05]  /*9c90*/  @!P0 NANOSLEEP.SYNCS 0x989680 ;  /* 0x009896800000895d */ /* 0x004fea0003900000 */
[----:B------:R-:W2:Y:S02]  /*9ca0*/  @!P0 SYNCS.PHASECHK.TRANS64 P0, [R11+URZ], R6 ;  /* 0x000000060b0085a7 */ /* 0x000ea4000800007f */
[----:B--2---:R-:W-:Y:S05]  /*9cb0*/  @!P0 BRA `(.L_x_194) ;  /* 0xfffffffc00f08947 */ /* 0x004fea000383ffff */
[----:B------:R-:W-:Y:S05]  /*9cc0*/  BRA `(.L_x_206) ;  /* 0xfffffffc000c7947 */ /* 0x000fea000383ffff */
.L_x_207:
[----:B------:R-:W-:-:S00]  /*9cd0*/  BRA `(.L_x_207) ;  /* 0xfffffffc00fc7947 */ /* 0x000fc0000383ffff */
[----:B------:R-:W-:-:S00]  /*9ce0*/  NOP ;  /* 0x0000000000007918 */ /* 0x000fc00000000000 */
        /* <DEDUP_REMOVED lines=9> */
.L_x_208:


//--------------------- .nv.shared._ZN7cutlass13device_kernelINS_4gemm6kernel13GemmUniversalIN4cute5tupleIJiiiiEEENS1_10collective13CollectiveMmaINS1_37MainloopSm90TmaGmmaWarpSpecializedFP8ILi5ENS5_IJNS4_1CILi2EEENSA_ILi1EEESC_EEENS1_35KernelTmaWarpSpecializedCooperativeEEENS5_IJNSA_ILi256EEENSA_ILi64EEENSA_ILi128EEEEEENS_12float_e4m3_tENS5_IJlSC_lEEESK_SL_NS4_8TiledMMAINS4_8MMA_AtomIJNS4_4SM904GMMA30MMA_64x64x32_F32E4M3E4M3_SS_TNILNSP_7ScaleInE1ELSR_1EEEEEENS4_6LayoutISD_NS5_IJSC_NSA_ILi0EEESV_EEEEENS5_IJNS4_10UnderscoreESY_SY_EEEEENS4_13SM90_TMA_LOADENS4_14ComposedLayoutINS4_7SwizzleILi3ELi4ELi3EEENS4_18smem_ptr_flag_bitsILi8EEENSU_INS5_IJNSA_ILi8EEESI_EEENS5_IJSI_SC_EEEEEEEvNS4_8identityENS4_23SM90_TMA_LOAD_MULTICASTES1B_vS1C_EENS_8epilogue10collective6detail29Sm90TmaWarpSpecializedAdapterINS1G_15DefaultEpilogueISK_SL_SL_NS1F_6thread17LinearCombinationISK_Li1EffLNS1K_9ScaleType4KindE0ELNS_15FloatRoundStyleE2ESK_EENS1_15EpilogueDefaultEEEEEvvEEEEvNT_6ParamsE --------------------------
	.section	.nv.shared._ZN7cutlass13device_kernelINS_4gemm6kernel13GemmUniversalIN4cute5tupleIJiiiiEEENS1_10collective13CollectiveMmaINS1_37MainloopSm90TmaGmmaWarpSpecializedFP8ILi5ENS5_IJNS4_1CILi2EEENSA_ILi1EEESC_EEENS1_35KernelTmaWarpSpecializedCooperativeEEENS5_IJNSA_ILi256EEENSA_ILi64EEENSA_ILi128EEEEEENS_12float_e4m3_tENS5_IJlSC_lEEESK_SL_NS4_8TiledMMAINS4_8MMA_AtomIJNS4_4SM904GMMA30MMA_64x64x32_F32E4M3E4M3_SS_TNILNSP_7ScaleInE1ELSR_1EEEEEENS4_6LayoutISD_NS5_IJSC_NSA_ILi0EEESV_EEEEENS5_IJNS4_10UnderscoreESY_SY_EEEEENS4_13SM90_TMA_LOADENS4_14ComposedLayoutINS4_7SwizzleILi3ELi4ELi3EEENS4_18smem_ptr_flag_bitsILi8EEENSU_INS5_IJNSA_ILi8EEESI_EEENS5_IJSI_SC_EEEEEEEvNS4_8identityENS4_23SM90_TMA_LOAD_MULTICASTES1B_vS1C_EENS_8epilogue10collective6detail29Sm90TmaWarpSpecializedAdapterINS1G_15DefaultEpilogueISK_SL_SL_NS1F_6thread17LinearCombinationISK_Li1EffLNS1K_9ScaleType4KindE0ELNS_15FloatRoundStyleE2ESK_EENS1_15EpilogueDefaultEEEEEvvEEEEvNT_6ParamsE,"aw",@nobits
	.sectionflags	@""
	.align	16
	.zero		1024


//--------------------- .nv.shared.reserved.0     --------------------------
	.section	.nv.shared.reserved.0,"aw",@nobits
	.weak		__nv_reservedSMEM_offset_0_alias
	.size		__nv_reservedSMEM_offset_0_alias, 0, 0
	.other		__nv_reservedSMEM_offset_0_alias,@"STO_CUDA_RESERVED_SHARED STV_DEFAULT"
__nv_reservedSMEM_offset_0_alias:
	.zero		0


//--------------------- .nv.global                --------------------------
	.section	.nv.global,"aw",@nobits
.nv.global:
	.type		_ZN39_INTERNAL_96a34f60_4_k_cu_dd9675e2_49774cute1_E,@object
	.size		_ZN39_INTERNAL_96a34f60_4_k_cu_dd9675e2_49774cute1_E,(_ZN39_INTERNAL_96a34f60_4_k_cu_dd9675e2_49774cuda3std3__45__cpo6cbeginE - _ZN39_INTERNAL_96a34f60_4_k_cu_dd9675e2_49774cute1_E)
_ZN39_INTERNAL_96a34f60_4_k_cu_dd9675e2_49774cute1_E:
	.zero		1
	.type		_ZN39_INTERNAL_96a34f60_4_k_cu_dd9675e2_49774cuda3std3__45__cpo6cbeginE,@object
	.size		_ZN39_INTERNAL_96a34f60_4_k_cu_dd9675e2_49774cuda3std3__45__cpo6cbeginE,(_ZN39_INTERNAL_96a34f60_4_k_cu_dd9675e2_49774cuda3std3__48in_placeE - _ZN39_INTERNAL_96a34f60_4_k_cu_dd9675e2_49774cuda3std3__45__cpo6cbeginE)
_ZN39_INTERNAL_96a34f60_4_k_cu_dd9675e2_49774cuda3std3__45__cpo6cbeginE:
	.zero		1
	.type		_ZN39_INTERNAL_96a34f60_4_k_cu_dd9675e2_49774cuda3std3__48in_placeE,@object
	.size		_ZN39_INTERNAL_96a34f60_4_k_cu_dd9675e2_49774cuda3std3__48in_placeE,(_ZN39_INTERNAL_96a34f60_4_k_cu_dd9675e2_49774cuda3std6ranges3__45__cpo9iter_moveE - _ZN39_INTERNAL_96a34f60_4_k_cu_dd9675e2_49774cuda3std3__48in_placeE)
_ZN39_INTERNAL_96a34f60_4_k_cu_dd9675e2_49774cuda3std3__48in_placeE:
	.zero		1
	.type		_ZN39_INTERNAL_96a34f60_4_k_cu_dd9675e2_49774cuda3std6ranges3__45__cpo9iter_moveE,@object
	.size		_ZN39_INTERNAL_96a34f60_4_k_cu_dd9675e2_49774cuda3std6ranges3__45__cpo9iter_moveE,(_ZN39_INTERNAL_96a34f60_4_k_cu_dd9675e2_49774cuda3std3__45__cpo5beginE - _ZN39_INTERNAL_96a34f60_4_k_cu_dd9675e2_49774cuda3std6ranges3__45__cpo9iter_moveE)
_ZN39_INTERNAL_96a34f60_4_k_cu_dd9675e2_49774cuda3std6ranges3__45__cpo9iter_moveE:
	.zero		1
	.type		_ZN39_INTERNAL_96a34f60_4_k_cu_dd9675e2_49774cuda3std3__45__cpo5beginE,@object
	.size		_ZN39_INTERNAL_96a34f60_4_k_cu_dd9675e2_49774cuda3std3__45__cpo5beginE,(_ZN39_INTERNAL_96a34f60_4_k_cu_dd9675e2_49774cuda3std3__441_GLOBAL__N__96a34f60_4_k_cu_dd9675e2_49776ignoreE - _ZN39_INTERNAL_96a34f60_4_k_cu_dd9675e2_49774cuda3std3__45__cpo5beginE)
_ZN39_INTERNAL_96a34f60_4_k_cu_dd9675e2_49774cuda3std3__45__cpo5beginE:
	.zero		1
	.type		_ZN39_INTERNAL_96a34f60_4_k_cu_dd9675e2_49774cuda3std3__441_GLOBAL__N__96a34f60_4_k_cu_dd9675e2_49776ignoreE,@object
	.size		_ZN39_INTERNAL_96a34f60_4_k_cu_dd9675e2_49774cuda3std3__441_GLOBAL__N__96a34f60_4_k_cu_dd9675e2_49776ignoreE,(_ZN39_INTERNAL_96a34f60_4_k_cu_dd9675e2_49774cute7productE - _ZN39_INTERNAL_96a34f60_4_k_cu_dd9675e2_49774cuda3std3__441_GLOBAL__N__96a34f60_4_k_cu_dd9675e2_49776ignoreE)
_ZN39_INTERNAL_96a34f60_4_k_cu_dd9675e2_49774cuda3std3__441_GLOBAL__N__96a34f60_4_k_cu_dd9675e2_49776ignoreE:
	.zero		1
	.type		_ZN39_INTERNAL_96a34f60_4_k_cu_dd9675e2_49774cute7productE,@object
	.size		_ZN39_INTERNAL_96a34f60_4_k_cu_dd9675e2_49774cute7productE,(_ZN39_INTERNAL_96a34f60_4_k_cu_dd9675e2_49774cuda3std3__45__cpo3endE - _ZN39_INTERNAL_96a34f60_4_k_cu_dd9675e2_49774cute7productE)
_ZN39_INTERNAL_96a34f60_4_k_cu_dd9675e2_49774cute7productE:
	.zero		1
	.type		_ZN39_INTERNAL_96a34f60_4_k_cu_dd9675e2_49774cuda3std3__45__cpo3endE,@object
	.size		_ZN39_INTERNAL_96a34f60_4_k_cu_dd9675e2_49774cuda3std3__45__cpo3endE,(_ZN39_INTERNAL_96a34f60_4_k_cu_dd9675e2_49774cuda3std3__419piecewise_constructE - _ZN39_INTERNAL_96a34f60_4_k_cu_dd9675e2_49774cuda3std3__45__cpo3endE)
_ZN39_INTERNAL_96a34f60_4_k_cu_dd9675e2_49774cuda3std3__45__cpo3endE:
	.zero		1
	.type		_ZN39_INTERNAL_96a34f60_4_k_cu_dd9675e2_49774cuda3std3__419piecewise_constructE,@object
	.size		_ZN39_INTERNAL_96a34f60_4_k_cu_dd9675e2_49774cuda3std3__419piecewise_constructE,(_ZN39_INTERNAL_96a34f60_4_k_cu_dd9675e2_49774cuda3std3__45__cpo4cendE - _ZN39_INTERNAL_96a34f60_4_k_cu_dd9675e2_49774cuda3std3__419piecewise_constructE)
_ZN39_INTERNAL_96a34f60_4_k_cu_dd9675e2_49774cuda3std3__419piecewise_constructE:
	.zero		1
	.type		_ZN39_INTERNAL_96a34f60_4_k_cu_dd9675e2_49774cuda3std3__45__cpo4cendE,@object
	.size		_ZN39_INTERNAL_96a34f60_4_k_cu_dd9675e2_49774cuda3std3__45__cpo4cendE,(_ZN39_INTERNAL_96a34f60_4_k_cu_dd9675e2_49774cuda3std6ranges3__45__cpo4swapE - _ZN39_INTERNAL_96a34f60_4_k_cu_dd9675e2_49774cuda3std3__45__cpo4cendE)
_ZN39_INTERNAL_96a34f60_4_k_cu_dd9675e2_49774cuda3std3__45__cpo4cendE:
	.zero		1
	.type		_ZN39_INTERNAL_96a34f60_4_k_cu_dd9675e2_49774cuda3std6ranges3__45__cpo4swapE,@object
	.size		_ZN39_INTERNAL_96a34f60_4_k_cu_dd9675e2_49774cuda3std6ranges3__45__cpo4swapE,(.L_7 - _ZN39_INTERNAL_96a34f60_4_k_cu_dd9675e2_49774cuda3std6ranges3__45__cpo4swapE)
_ZN39_INTERNAL_96a34f60_4_k_cu_dd9675e2_49774cuda3std6ranges3__45__cpo4swapE:
	.zero		1
.L_7:


//--------------------- .nv.constant0._ZN7cutlass13device_kernelINS_4gemm6kernel13GemmUniversalIN4cute5tupleIJiiiiEEENS1_10collective13CollectiveMmaINS1_37MainloopSm90TmaGmmaWarpSpecializedFP8ILi5ENS5_IJNS4_1CILi2EEENSA_ILi1EEESC_EEENS1_35KernelTmaWarpSpecializedCooperativeEEENS5_IJNSA_ILi256EEENSA_ILi64EEENSA_ILi128EEEEEENS_12float_e4m3_tENS5_IJlSC_lEEESK_SL_NS4_8TiledMMAINS4_8MMA_AtomIJNS4_4SM904GMMA30MMA_64x64x32_F32E4M3E4M3_SS_TNILNSP_7ScaleInE1ELSR_1EEEEEENS4_6LayoutISD_NS5_IJSC_NSA_ILi0EEESV_EEEEENS5_IJNS4_10UnderscoreESY_SY_EEEEENS4_13SM90_TMA_LOADENS4_14ComposedLayoutINS4_7SwizzleILi3ELi4ELi3EEENS4_18smem_ptr_flag_bitsILi8EEENSU_INS5_IJNSA_ILi8EEESI_EEENS5_IJSI_SC_EEEEEEEvNS4_8identityENS4_23SM90_TMA_LOAD_MULTICASTES1B_vS1C_EENS_8epilogue10collective6detail29Sm90TmaWarpSpecializedAdapterINS1G_15DefaultEpilogueISK_SL_SL_NS1F_6thread17LinearCombinationISK_Li1EffLNS1K_9ScaleType4KindE0ELNS_15FloatRoundStyleE2ESK_EENS1_15EpilogueDefaultEEEEEvvEEEEvNT_6ParamsE --------------------------
	.section	.nv.constant0._ZN7cutlass13device_kernelINS_4gemm6kernel13GemmUniversalIN4cute5tupleIJiiiiEEENS1_10collective13CollectiveMmaINS1_37MainloopSm90TmaGmmaWarpSpecializedFP8ILi5ENS5_IJNS4_1CILi2EEENSA_ILi1EEESC_EEENS1_35KernelTmaWarpSpecializedCooperativeEEENS5_IJNSA_ILi256EEENSA_ILi64EEENSA_ILi128EEEEEENS_12float_e4m3_tENS5_IJlSC_lEEESK_SL_NS4_8TiledMMAINS4_8MMA_AtomIJNS4_4SM904GMMA30MMA_64x64x32_F32E4M3E4M3_SS_TNILNSP_7ScaleInE1ELSR_1EEEEEENS4_6LayoutISD_NS5_IJSC_NSA_ILi0EEESV_EEEEENS5_IJNS4_10UnderscoreESY_SY_EEEEENS4_13SM90_TMA_LOADENS4_14ComposedLayoutINS4_7SwizzleILi3ELi4ELi3EEENS4_18smem_ptr_flag_bitsILi8EEENSU_INS5_IJNSA_ILi8EEESI_EEENS5_IJSI_SC_EEEEEEEvNS4_8identityENS4_23SM90_TMA_LOAD_MULTICASTES1B_vS1C_EENS_8epilogue10collective6detail29Sm90TmaWarpSpecializedAdapterINS1G_15DefaultEpilogueISK_SL_SL_NS1F_6thread17LinearCombinationISK_Li1EffLNS1K_9ScaleType4KindE0ELNS_15FloatRoundStyleE2ESK_EENS1_15EpilogueDefaultEEEEEvvEEEEvNT_6ParamsE,"a",@progbits
	.sectionflags	@""
	.align	4
.nv.constant0._ZN7cutlass13device_kernelINS_4gemm6kernel13GemmUniversalIN4cute5tupleIJiiiiEEENS1_10collective13CollectiveMmaINS1_37MainloopSm90TmaGmmaWarpSpecializedFP8ILi5ENS5_IJNS4_1CILi2EEENSA_ILi1EEESC_EEENS1_35KernelTmaWarpSpecializedCooperativeEEENS5_IJNSA_ILi256EEENSA_ILi64EEENSA_ILi128EEEEEENS_12float_e4m3_tENS5_IJlSC_lEEESK_SL_NS4_8TiledMMAINS4_8MMA_AtomIJNS4_4SM904GMMA30MMA_64x64x32_F32E4M3E4M3_SS_TNILNSP_7ScaleInE1ELSR_1EEEEEENS4_6LayoutISD_NS5_IJSC_NSA_ILi0EEESV_EEEEENS5_IJNS4_10UnderscoreESY_SY_EEEEENS4_13SM90_TMA_LOADENS4_14ComposedLayoutINS4_7SwizzleILi3ELi4ELi3EEENS4_18smem_ptr_flag_bitsILi8EEENSU_INS5_IJNSA_ILi8EEESI_EEENS5_IJSI_SC_EEEEEEEvNS4_8identityENS4_23SM90_TMA_LOAD_MULTICASTES1B_vS1C_EENS_8epilogue10collective6detail29Sm90TmaWarpSpecializedAdapterINS1G_15DefaultEpilogueISK_SL_SL_NS1F_6thread17LinearCombinationISK_Li1EffLNS1K_9ScaleType4KindE0ELNS_15FloatRoundStyleE2ESK_EENS1_15EpilogueDefaultEEEEEvvEEEEvNT_6ParamsE:
	.zero		1664


//--------------------- SYMBOLS --------------------------

	.type		.nv.reservedSmem.offset0,@object
	.size		.nv.reservedSmem.offset0,0x4
